// auto-generated by cutlass_sweep.gemm — config: {"arch": "sm_100", "cluster_m": 2, "cluster_n": 1, "dtype": "e5m2", "stages": 4, "tile_k": 128, "tile_m": 64, "tile_n": 128}
#include "cutlass/cutlass.h"
#include "cutlass/gemm/collective/collective_builder.hpp"
#include "cutlass/gemm/device/gemm_universal_adapter.h"
#include "cutlass/gemm/kernel/gemm_universal.hpp"
#include "cutlass/epilogue/collective/collective_builder.hpp"

using ElemA = cutlass::float_e5m2_t;
using ElemB = cutlass::float_e5m2_t;
using ElemCD = cutlass::float_e5m2_t;
using Acc  = float;
using TileShape    = cute::Shape<cute::_64, cute::_128, cute::_128>;
using ClusterShape = cute::Shape<cute::_2, cute::_1, cute::_1>;

using CollectiveEpilogue = typename cutlass::epilogue::collective::CollectiveBuilder<
    cutlass::arch::Sm100, cutlass::arch::OpClassTensorOp,
    TileShape, ClusterShape,
    cutlass::epilogue::collective::EpilogueTileAuto,
    Acc, Acc,
    ElemCD, cutlass::layout::RowMajor, 128 / cutlass::sizeof_bits<ElemCD>::value,
    ElemCD, cutlass::layout::RowMajor, 128 / cutlass::sizeof_bits<ElemCD>::value,
    cutlass::epilogue::collective::EpilogueScheduleAuto
  >::CollectiveOp;

using CollectiveMainloop = typename cutlass::gemm::collective::CollectiveBuilder<
    cutlass::arch::Sm100, cutlass::arch::OpClassTensorOp,
    ElemA, cutlass::layout::RowMajor, 128 / cutlass::sizeof_bits<ElemA>::value,
    ElemB, cutlass::layout::ColumnMajor, 128 / cutlass::sizeof_bits<ElemB>::value,
    Acc,
    TileShape, ClusterShape,
    cutlass::gemm::collective::StageCount<4>,
    cutlass::gemm::collective::KernelScheduleAuto
  >::CollectiveOp;

using GemmKernel = cutlass::gemm::kernel::GemmUniversal<
    cute::Shape<int,int,int,int>,
    CollectiveMainloop,
    CollectiveEpilogue
>;
using Gemm = cutlass::gemm::device::GemmUniversalAdapter<GemmKernel>;

// Force the device kernel symbol into the cubin without needing a host main.
auto* _anchor = &cutlass::device_kernel<GemmKernel>;


// ===== COMPILED SASS (sm_100a) =====

	.target	sm_100a

	.elftype	@"ET_EXEC"


//--------------------- .note.nv.tkinfo           --------------------------
	.section	.note.nv.tkinfo,"",@"SHT_NOTE"
	.sectionflags	@"SHF_NOTE_NV_TKINFO"
	.tkinfo
        /*0018*/ 	.word	0x00000002
        /*0030*/ 	.string	""
        /*0030*/ 	.string	"ptxas"
        /*0030*/ 	.string	"Cuda compilation tools, release 13.0, V13.0.88"
        /*0030*/ 	.string	"Build cuda_13.0.r13.0/compiler.36424714_0"
        /*0030*/ 	.string	"-arch sm_100a -m 64 "



//--------------------- .note.nv.cuinfo           --------------------------
	.section	.note.nv.cuinfo,"",@"SHT_NOTE"
	.sectionflags	@"SHF_NOTE_NV_CUINFO"
        /*0018*/ 	.short	0x0002
        /*001a*/ 	.short	0x0064
        /*001c*/ 	.short	0x0082
	.zero		2


//--------------------- .nv.info                  --------------------------
	.section	.nv.info,"",@"SHT_CUDA_INFO"
	.align	4


	//----- nvinfo : EIATTR_REGCOUNT
	.align		4
        /*0000*/ 	.byte	0x04, 0x2f
        /*0002*/ 	.short	(.L_19 - .L_18)
	.align		4
.L_18:
        /*0004*/ 	.word	index@(_ZN7cutlass13device_kernelINS_4gemm6kernel13GemmUniversalIN4cute5tupleIJiiiiEEENS1_10collective13CollectiveMmaINS1_35MainloopSm100TmaUmmaWarpSpecializedILi4ELi2ELi4ENS5_IJNS4_1CILi2EEENSA_ILi1EEESC_EEEEENS5_IJNSA_ILi64EEENSA_ILi128EEESG_EEENS_12float_e5m2_tENS5_IJlSC_lEEESI_SJ_NS4_8TiledMMAINS4_8MMA_AtomIJNS4_10MMA_TraitsINS4_19SM100_MMA_F8F6F4_SSEJSI_SI_fSF_SG_NS4_17integral_constantINS4_4UMMA5MajorELSQ_0EEESR_NSO_INSP_7ScaleInELSS_0EEEST_EEEEEENS4_6LayoutINS5_IJSC_SC_SC_EEENS5_IJNSA_ILi0EEESY_SY_EEEEENS5_IJNS4_10UnderscoreES11_S11_EEEEENS4_13SM90_TMA_LOADENS4_14ComposedLayoutINS4_7SwizzleILi3ELi4ELi3EEENS4_18smem_ptr_flag_bitsILi8EEENSW_INS5_IJNSA_ILi8EEESG_EEENS5_IJSG_SC_EEEEEEEvNS4_8identityENS4_23SM90_TMA_LOAD_MULTICASTES1E_vS1F_EENS_8epilogue10collective18CollectiveEpilogueINS1I_23Sm100TmaWarpSpecializedILi2ELi2ELi32ELb0ELb0EEEJSH_NS5_IJNSW_ISF_SC_EES1N_EEESI_SJ_SI_SJ_NS1I_6fusion15FusionCallbacksIS1M_NS1P_17LinearCombinationISI_fSI_fLNS_15FloatRoundStyleE2EEESH_S1O_JEEENS4_5SM1004TMEM4LOAD26SM100_TMEM_LOAD_16dp32b32xES14_NS15_INS16_ILi2ELi4ELi3EEES19_NSW_INS5_IJS1A_SF_EEENS5_IJSF_SC_EEEEEEENS4_39AutoVectorizingCopyWithAssumedAlignmentILi128EEENS4_14SM90_TMA_STOREES23_S25_S25_EEEvvEEEEvNT_6ParamsE)
        /*0008*/ 	.word	0x00000072


	//----- nvinfo : EIATTR_FRAME_SIZE
	.align		4
.L_19:
        /*000c*/ 	.byte	0x04, 0x11
        /*000e*/ 	.short	(.L_21 - .L_20)
	.align		4
.L_20:
        /*0010*/ 	.word	index@($__internal_2_$__cuda_sm10x_tcgen05_guardrail_trap_unallocated_columns_being_dealloced)
        /*0014*/ 	.word	0x00000000


	//----- nvinfo : EIATTR_FRAME_SIZE
	.align		4
.L_21:
        /*0018*/ 	.byte	0x04, 0x11
        /*001a*/ 	.short	(.L_23 - .L_22)
	.align		4
.L_22:
        /*001c*/ 	.word	index@($__internal_1_$__cuda_sm10x_tcgen05_guardrail_trap_phase_invalid_during_alloc)
        /*0020*/ 	.word	0x00000000


	//----- nvinfo : EIATTR_FRAME_SIZE
	.align		4
.L_23:
        /*0024*/ 	.byte	0x04, 0x11
        /*0026*/ 	.short	(.L_25 - .L_24)
	.align		4
.L_24:
        /*0028*/ 	.word	index@($__internal_0_$__cuda_sm10x_tcgen05_guardrail_trap_col_being_dealloced_not_returned_by_alloc)
        /*002c*/ 	.word	0x00000000


	//----- nvinfo : EIATTR_FRAME_SIZE
	.align		4
.L_25:
        /*0030*/ 	.byte	0x04, 0x11
        /*0032*/ 	.short	(.L_27 - .L_26)
	.align		4
.L_26:
        /*0034*/ 	.word	index@(_ZN7cutlass13device_kernelINS_4gemm6kernel13GemmUniversalIN4cute5tupleIJiiiiEEENS1_10collective13CollectiveMmaINS1_35MainloopSm100TmaUmmaWarpSpecializedILi4ELi2ELi4ENS5_IJNS4_1CILi2EEENSA_ILi1EEESC_EEEEENS5_IJNSA_ILi64EEENSA_ILi128EEESG_EEENS_12float_e5m2_tENS5_IJlSC_lEEESI_SJ_NS4_8TiledMMAINS4_8MMA_AtomIJNS4_10MMA_TraitsINS4_19SM100_MMA_F8F6F4_SSEJSI_SI_fSF_SG_NS4_17integral_constantINS4_4UMMA5MajorELSQ_0EEESR_NSO_INSP_7ScaleInELSS_0EEEST_EEEEEENS4_6LayoutINS5_IJSC_SC_SC_EEENS5_IJNSA_ILi0EEESY_SY_EEEEENS5_IJNS4_10UnderscoreES11_S11_EEEEENS4_13SM90_TMA_LOADENS4_14ComposedLayoutINS4_7SwizzleILi3ELi4ELi3EEENS4_18smem_ptr_flag_bitsILi8EEENSW_INS5_IJNSA_ILi8EEESG_EEENS5_IJSG_SC_EEEEEEEvNS4_8identityENS4_23SM90_TMA_LOAD_MULTICASTES1E_vS1F_EENS_8epilogue10collective18CollectiveEpilogueINS1I_23Sm100TmaWarpSpecializedILi2ELi2ELi32ELb0ELb0EEEJSH_NS5_IJNSW_ISF_SC_EES1N_EEESI_SJ_SI_SJ_NS1I_6fusion15FusionCallbacksIS1M_NS1P_17LinearCombinationISI_fSI_fLNS_15FloatRoundStyleE2EEESH_S1O_JEEENS4_5SM1004TMEM4LOAD26SM100_TMEM_LOAD_16dp32b32xES14_NS15_INS16_ILi2ELi4ELi3EEES19_NSW_INS5_IJS1A_SF_EEENS5_IJSF_SC_EEEEEEENS4_39AutoVectorizingCopyWithAssumedAlignmentILi128EEENS4_14SM90_TMA_STOREES23_S25_S25_EEEvvEEEEvNT_6ParamsE)
        /*0038*/ 	.word	0x00000000


	//----- nvinfo : EIATTR_MIN_STACK_SIZE
	.align		4
.L_27:
        /*003c*/ 	.byte	0x04, 0x12
        /*003e*/ 	.short	(.L_29 - .L_28)
	.align		4
.L_28:
        /*0040*/ 	.word	index@(_ZN7cutlass13device_kernelINS_4gemm6kernel13GemmUniversalIN4cute5tupleIJiiiiEEENS1_10collective13CollectiveMmaINS1_35MainloopSm100TmaUmmaWarpSpecializedILi4ELi2ELi4ENS5_IJNS4_1CILi2EEENSA_ILi1EEESC_EEEEENS5_IJNSA_ILi64EEENSA_ILi128EEESG_EEENS_12float_e5m2_tENS5_IJlSC_lEEESI_SJ_NS4_8TiledMMAINS4_8MMA_AtomIJNS4_10MMA_TraitsINS4_19SM100_MMA_F8F6F4_SSEJSI_SI_fSF_SG_NS4_17integral_constantINS4_4UMMA5MajorELSQ_0EEESR_NSO_INSP_7ScaleInELSS_0EEEST_EEEEEENS4_6LayoutINS5_IJSC_SC_SC_EEENS5_IJNSA_ILi0EEESY_SY_EEEEENS5_IJNS4_10UnderscoreES11_S11_EEEEENS4_13SM90_TMA_LOADENS4_14ComposedLayoutINS4_7SwizzleILi3ELi4ELi3EEENS4_18smem_ptr_flag_bitsILi8EEENSW_INS5_IJNSA_ILi8EEESG_EEENS5_IJSG_SC_EEEEEEEvNS4_8identityENS4_23SM90_TMA_LOAD_MULTICASTES1E_vS1F_EENS_8epilogue10collective18CollectiveEpilogueINS1I_23Sm100TmaWarpSpecializedILi2ELi2ELi32ELb0ELb0EEEJSH_NS5_IJNSW_ISF_SC_EES1N_EEESI_SJ_SI_SJ_NS1I_6fusion15FusionCallbacksIS1M_NS1P_17LinearCombinationISI_fSI_fLNS_15FloatRoundStyleE2EEESH_S1O_JEEENS4_5SM1004TMEM4LOAD26SM100_TMEM_LOAD_16dp32b32xES14_NS15_INS16_ILi2ELi4ELi3EEES19_NSW_INS5_IJS1A_SF_EEENS5_IJSF_SC_EEEEEEENS4_39AutoVectorizingCopyWithAssumedAlignmentILi128EEENS4_14SM90_TMA_STOREES23_S25_S25_EEEvvEEEEvNT_6ParamsE)
        /*0044*/ 	.word	0x00000000
.L_29:


//--------------------- .nv.compat                --------------------------
	.section	.nv.compat,"",@"SHT_CUDA_COMPAT_INFO"
	.align	4
        /*0000*/ 	.byte	0x02, 0x09, 0x01, 0x00, 0x02, 0x02, 0x02, 0x00, 0x02, 0x05, 0x05, 0x00, 0x03, 0x07, 0x01, 0x01
        /*0010*/ 	.byte	0x02, 0x03, 0x01, 0x00, 0x02, 0x06, 0x01, 0x00, 0x04, 0x0b, 0x08, 0x00, 0x09, 0x00, 0x00, 0x00
        /*0020*/ 	.byte	0x00, 0x00, 0x00, 0x00


//--------------------- .nv.info._ZN7cutlass13device_kernelINS_4gemm6kernel13GemmUniversalIN4cute5tupleIJiiiiEEENS1_10collective13CollectiveMmaINS1_35MainloopSm100TmaUmmaWarpSpecializedILi4ELi2ELi4ENS5_IJNS4_1CILi2EEENSA_ILi1EEESC_EEEEENS5_IJNSA_ILi64EEENSA_ILi128EEESG_EEENS_12float_e5m2_tENS5_IJlSC_lEEESI_SJ_NS4_8TiledMMAINS4_8MMA_AtomIJNS4_10MMA_TraitsINS4_19SM100_MMA_F8F6F4_SSEJSI_SI_fSF_SG_NS4_17integral_constantINS4_4UMMA5MajorELSQ_0EEESR_NSO_INSP_7ScaleInELSS_0EEEST_EEEEEENS4_6LayoutINS5_IJSC_SC_SC_EEENS5_IJNSA_ILi0EEESY_SY_EEEEENS5_IJNS4_10UnderscoreES11_S11_EEEEENS4_13SM90_TMA_LOADENS4_14ComposedLayoutINS4_7SwizzleILi3ELi4ELi3EEENS4_18smem_ptr_flag_bitsILi8EEENSW_INS5_IJNSA_ILi8EEESG_EEENS5_IJSG_SC_EEEEEEEvNS4_8identityENS4_23SM90_TMA_LOAD_MULTICASTES1E_vS1F_EENS_8epilogue10collective18CollectiveEpilogueINS1I_23Sm100TmaWarpSpecializedILi2ELi2ELi32ELb0ELb0EEEJSH_NS5_IJNSW_ISF_SC_EES1N_EEESI_SJ_SI_SJ_NS1I_6fusion15FusionCallbacksIS1M_NS1P_17LinearCombinationISI_fSI_fLNS_15FloatRoundStyleE2EEESH_S1O_JEEENS4_5SM1004TMEM4LOAD26SM100_TMEM_LOAD_16dp32b32xES14_NS15_INS16_ILi2ELi4ELi3EEES19_NSW_INS5_IJS1A_SF_EEENS5_IJSF_SC_EEEEEEENS4_39AutoVectorizingCopyWithAssumedAlignmentILi128EEENS4_14SM90_TMA_STOREES23_S25_S25_EEEvvEEEEvNT_6ParamsE --------------------------
	.section	.nv.info._ZN7cutlass13device_kernelINS_4gemm6kernel13GemmUniversalIN4cute5tupleIJiiiiEEENS1_10collective13CollectiveMmaINS1_35MainloopSm100TmaUmmaWarpSpecializedILi4ELi2ELi4ENS5_IJNS4_1CILi2EEENSA_ILi1EEESC_EEEEENS5_IJNSA_ILi64EEENSA_ILi128EEESG_EEENS_12float_e5m2_tENS5_IJlSC_lEEESI_SJ_NS4_8TiledMMAINS4_8MMA_AtomIJNS4_10MMA_TraitsINS4_19SM100_MMA_F8F6F4_SSEJSI_SI_fSF_SG_NS4_17integral_constantINS4_4UMMA5MajorELSQ_0EEESR_NSO_INSP_7ScaleInELSS_0EEEST_EEEEEENS4_6LayoutINS5_IJSC_SC_SC_EEENS5_IJNSA_ILi0EEESY_SY_EEEEENS5_IJNS4_10UnderscoreES11_S11_EEEEENS4_13SM90_TMA_LOADENS4_14ComposedLayoutINS4_7SwizzleILi3ELi4ELi3EEENS4_18smem_ptr_flag_bitsILi8EEENSW_INS5_IJNSA_ILi8EEESG_EEENS5_IJSG_SC_EEEEEEEvNS4_8identityENS4_23SM90_TMA_LOAD_MULTICASTES1E_vS1F_EENS_8epilogue10collective18CollectiveEpilogueINS1I_23Sm100TmaWarpSpecializedILi2ELi2ELi32ELb0ELb0EEEJSH_NS5_IJNSW_ISF_SC_EES1N_EEESI_SJ_SI_SJ_NS1I_6fusion15FusionCallbacksIS1M_NS1P_17LinearCombinationISI_fSI_fLNS_15FloatRoundStyleE2EEESH_S1O_JEEENS4_5SM1004TMEM4LOAD26SM100_TMEM_LOAD_16dp32b32xES14_NS15_INS16_ILi2ELi4ELi3EEES19_NSW_INS5_IJS1A_SF_EEENS5_IJSF_SC_EEEEEEENS4_39AutoVectorizingCopyWithAssumedAlignmentILi128EEENS4_14SM90_TMA_STOREES23_S25_S25_EEEvvEEEEvNT_6ParamsE,"",@"SHT_CUDA_INFO"
	.sectionflags	@""
	.align	4


	//----- nvinfo : EIATTR_CUDA_API_VERSION
	.align		4
        /*0000*/ 	.byte	0x04, 0x37
        /*0002*/ 	.short	(.L_31 - .L_30)
.L_30:
        /*0004*/ 	.word	0x00000082


	//----- nvinfo : EIATTR_KPARAM_INFO
	.align		4
.L_31:
        /*0008*/ 	.byte	0x04, 0x17
        /*000a*/ 	.short	(.L_33 - .L_32)
.L_32:
        /*000c*/ 	.word	0x00000000
        /*0010*/ 	.short	0x0000
        /*0012*/ 	.short	0x0000
        /*0014*/ 	.byte	0x00, 0xf0, 0x01, 0x20


	//----- nvinfo : EIATTR_AT_ENTRY_FRAGMENTS
	.align		4
.L_33:
        /*0018*/ 	.byte	0x04, 0x4f
        /*001a*/ 	.short	(.L_35 - .L_34)


	//   ....[0]....
.L_34:
        /*001c*/ 	.word	0x00000006


	//----- nvinfo : EIATTR_RESERVED_SMEM_USED
	.align		4
.L_35:
        /*0020*/ 	.byte	0x01, 0x41
	.zero		2


	//----- nvinfo : EIATTR_SPARSE_MMA_MASK
	.align		4
        /*0024*/ 	.byte	0x03, 0x50
        /*0026*/ 	.short	0x0000


	//----- nvinfo : EIATTR_TCGEN05_1CTA_USED
	.align		4
        /*0028*/ 	.byte	0x01, 0x51
	.zero		2


	//----- nvinfo : EIATTR_MAXREG_COUNT
	.align		4
        /*002c*/ 	.byte	0x03, 0x1b
        /*002e*/ 	.short	0x00ff


	//----- nvinfo : EIATTR_NUM_BARRIERS
	.align		4
        /*0030*/ 	.byte	0x02, 0x4c
        /*0032*/ 	.byte	0x07
	.zero		1


	//----- nvinfo : EIATTR_EXTERNS
	.align		4
        /*0034*/ 	.byte	0x04, 0x0f
        /*0036*/ 	.short	(.L_37 - .L_36)


	//   ....[0]....
	.align		4
.L_36:
        /*0038*/ 	.word	index@(__assertfail)


	//----- nvinfo : EIATTR_MERCURY_ISA_VERSION
	.align		4
.L_37:
        /*003c*/ 	.byte	0x03, 0x5f
        /*003e*/ 	.short	0x0101


	//----- nvinfo : EIATTR_INT_WARP_WIDE_INSTR_OFFSETS
	.align		4
        /*0040*/ 	.byte	0x04, 0x31
        /*0042*/ 	.short	(.L_39 - .L_38)


	//   ....[0]....
.L_38:
        /*0044*/ 	.word	0x00003c50


	//   ....[1]....
        /*0048*/ 	.word	0x00003c70


	//   ....[2]....
        /*004c*/ 	.word	0x00003ca0


	//   ....[3]....
        /*0050*/ 	.word	0x00004870


	//   ....[4]....
        /*0054*/ 	.word	0x000048e0


	//   ....[5]....
        /*0058*/ 	.word	0x000049d0


	//   ....[6]....
        /*005c*/ 	.word	0x00004a80


	//----- nvinfo : EIATTR_COOP_GROUP_MASK_REGIDS
	.align		4
.L_39:
        /*0060*/ 	.byte	0x04, 0x29
        /*0062*/ 	.short	(.L_41 - .L_40)


	//   ....[0]....
.L_40:
        /*0064*/ 	.word	0xffffffff


	//   ....[1]....
        /*0068*/ 	.word	0xffffffff


	//   ....[2]....
        /*006c*/ 	.word	0xffffffff


	//   ....[3]....
        /*0070*/ 	.word	0xffffffff


	//   ....[4]....
        /*0074*/ 	.word	0xffffffff


	//   ....[5]....
        /*0078*/ 	.word	0xffffffff


	//   ....[6]....
        /*007c*/ 	.word	0xffffffff


	//   ....[7]....
        /*0080*/ 	.word	0xffffffff


	//   ....[8]....
        /*0084*/ 	.word	0xffffffff


	//   ....[9]....
        /*0088*/ 	.word	0xffffffff


	//   ....[10]....
        /*008c*/ 	.word	0xffffffff


	//   ....[11]....
        /*0090*/ 	.word	0xffffffff


	//   ....[12]....
        /*0094*/ 	.word	0xffffffff


	//   ....[13]....
        /*0098*/ 	.word	0xffffffff


	//----- nvinfo : EIATTR_COOP_GROUP_INSTR_OFFSETS
	.align		4
.L_41:
        /*009c*/ 	.byte	0x04, 0x28
        /*009e*/ 	.short	(.L_43 - .L_42)


	//   ....[0]....
.L_42:
        /*00a0*/ 	.word	0x00000080


	//   ....[1]....
        /*00a4*/ 	.word	0x000004f0


	//   ....[2]....
        /*00a8*/ 	.word	0x00000690


	//   ....[3]....
        /*00ac*/ 	.word	0x000007f0


	//   ....[4]....
        /*00b0*/ 	.word	0x000008f0


	//   ....[5]....
        /*00b4*/ 	.word	0x00000a60


	//   ....[6]....
        /*00b8*/ 	.word	0x00000c00


	//   ....[7]....
        /*00bc*/ 	.word	0x00000db0


	//   ....[8]....
        /*00c0*/ 	.word	0x00001f70


	//   ....[9]....
        /*00c4*/ 	.word	0x00002e40


	//   ....[10]....
        /*00c8*/ 	.word	0x00003050


	//   ....[11]....
        /*00cc*/ 	.word	0x00003080


	//   ....[12]....
        /*00d0*/ 	.word	0x00003b30


	//   ....[13]....
        /*00d4*/ 	.word	0x00003d60


	//----- nvinfo : EIATTR_VRC_CTA_INIT_COUNT
	.align		4
.L_43:
        /*00d8*/ 	.byte	0x02, 0x4a
        /*00da*/ 	.byte	0x80
	.zero		1


	//----- nvinfo : EIATTR_SYSCALL_OFFSETS
	.align		4
        /*00dc*/ 	.byte	0x04, 0x46
        /*00de*/ 	.short	(.L_45 - .L_44)


	//   ....[0]....
.L_44:
        /*00e0*/ 	.word	0x00005690


	//   ....[1]....
        /*00e4*/ 	.word	0x000057d0


	//   ....[2]....
        /*00e8*/ 	.word	0x00006000


	//   ....[3]....
        /*00ec*/ 	.word	0x00006d90


	//----- nvinfo : EIATTR_MBARRIER_INSTR_OFFSETS
	.align		4
.L_45:
        /*00f0*/ 	.byte	0x04, 0x39
        /*00f2*/ 	.short	(.L_47 - .L_46)


	//   ....[0]....
.L_46:
        /*00f4*/ 	.word	0x00000600
        /*00f8*/ 	.word	0x000000ff
        /*00fc*/ 	.word	0x00000000
        /*0100*/ 	.short	0x0100
        /*0102*/ 	.byte	0x04
	.zero		1


	//   ....[1]....
        /*0104*/ 	.word	0x00000610
        /*0108*/ 	.word	0x000000ff
        /*010c*/ 	.word	0x00000020
        /*0110*/ 	.short	0x0100
        /*0112*/ 	.byte	0x04
	.zero		1


	//   ....[2]....
        /*0114*/ 	.word	0x00000620
        /*0118*/ 	.word	0x000000ff
        /*011c*/ 	.word	0x00000008
        /*0120*/ 	.short	0x0100
        /*0122*/ 	.byte	0x04
	.zero		1


	//   ....[3]....
        /*0124*/ 	.word	0x00000630
        /*0128*/ 	.word	0x000000ff
        /*012c*/ 	.word	0x00000028
        /*0130*/ 	.short	0x0100
        /*0132*/ 	.byte	0x04
	.zero		1


	//   ....[4]....
        /*0134*/ 	.word	0x00000640
        /*0138*/ 	.word	0x000000ff
        /*013c*/ 	.word	0x00000010
        /*0140*/ 	.short	0x0100
        /*0142*/ 	.byte	0x04
	.zero		1


	//   ....[5]....
        /*0144*/ 	.word	0x00000650
        /*0148*/ 	.word	0x000000ff
        /*014c*/ 	.word	0x00000030
        /*0150*/ 	.short	0x0100
        /*0152*/ 	.byte	0x04
	.zero		1


	//   ....[6]....
        /*0154*/ 	.word	0x00000660
        /*0158*/ 	.word	0x000000ff
        /*015c*/ 	.word	0x00000018
        /*0160*/ 	.short	0x0100
        /*0162*/ 	.byte	0x04
	.zero		1


	//   ....[7]....
        /*0164*/ 	.word	0x00000670
        /*0168*/ 	.word	0x000000ff
        /*016c*/ 	.word	0x00000038
        /*0170*/ 	.short	0x0100
        /*0172*/ 	.byte	0x04
	.zero		1


	//   ....[8]....
        /*0174*/ 	.word	0x000007a0
        /*0178*/ 	.word	0x000000ff
        /*017c*/ 	.word	0x00000040
        /*0180*/ 	.short	0x0100
        /*0182*/ 	.byte	0x04
	.zero		1


	//   ....[9]....
        /*0184*/ 	.word	0x000007b0
        /*0188*/ 	.word	0x000000ff
        /*018c*/ 	.word	0x00000050
        /*0190*/ 	.short	0x0100
        /*0192*/ 	.byte	0x04
	.zero		1


	//   ....[10]....
        /*0194*/ 	.word	0x000007c0
        /*0198*/ 	.word	0x000000ff
        /*019c*/ 	.word	0x00000048
        /*01a0*/ 	.short	0x0100
        /*01a2*/ 	.byte	0x04
	.zero		1


	//   ....[11]....
        /*01a4*/ 	.word	0x000007d0
        /*01a8*/ 	.word	0x000000ff
        /*01ac*/ 	.word	0x00000058
        /*01b0*/ 	.short	0x0100
        /*01b2*/ 	.byte	0x04
	.zero		1


	//   ....[12]....
        /*01b4*/ 	.word	0x000008c0
        /*01b8*/ 	.word	0x000000ff
        /*01bc*/ 	.word	0x00000060
        /*01c0*/ 	.short	0x0100
        /*01c2*/ 	.byte	0x06
	.zero		1


	//   ....[13]....
        /*01c4*/ 	.word	0x000008d0
        /*01c8*/ 	.word	0x000000ff
        /*01cc*/ 	.word	0x00000068
        /*01d0*/ 	.short	0x0100
        /*01d2*/ 	.byte	0x06
	.zero		1


	//   ....[14]....
        /*01d4*/ 	.word	0x00000a10
        /*01d8*/ 	.word	0x000000ff
        /*01dc*/ 	.word	0x00000070
        /*01e0*/ 	.short	0x0100
        /*01e2*/ 	.byte	0x06
	.zero		1


	//   ....[15]....
        /*01e4*/ 	.word	0x00000a20
        /*01e8*/ 	.word	0x000000ff
        /*01ec*/ 	.word	0x00000080
        /*01f0*/ 	.short	0x0100
        /*01f2*/ 	.byte	0x06
	.zero		1


	//   ....[16]....
        /*01f4*/ 	.word	0x00000a30
        /*01f8*/ 	.word	0x000000ff
        /*01fc*/ 	.word	0x00000078
        /*0200*/ 	.short	0x0100
        /*0202*/ 	.byte	0x06
	.zero		1


	//   ....[17]....
        /*0204*/ 	.word	0x00000a40
        /*0208*/ 	.word	0x000000ff
        /*020c*/ 	.word	0x00000088
        /*0210*/ 	.short	0x0100
        /*0212*/ 	.byte	0x06
	.zero		1


	//   ....[18]....
        /*0214*/ 	.word	0x00000b70
        /*0218*/ 	.word	0x000000ff
        /*021c*/ 	.word	0x00000090
        /*0220*/ 	.short	0x0100
        /*0222*/ 	.byte	0x04
	.zero		1


	//   ....[19]....
        /*0224*/ 	.word	0x00000b80
        /*0228*/ 	.word	0x000000ff
        /*022c*/ 	.word	0x000000b0
        /*0230*/ 	.short	0x0100
        /*0232*/ 	.byte	0x04
	.zero		1


	//   ....[20]....
        /*0234*/ 	.word	0x00000b90
        /*0238*/ 	.word	0x000000ff
        /*023c*/ 	.word	0x00000098
        /*0240*/ 	.short	0x0100
        /*0242*/ 	.byte	0x04
	.zero		1


	//   ....[21]....
        /*0244*/ 	.word	0x00000ba0
        /*0248*/ 	.word	0x000000ff
        /*024c*/ 	.word	0x000000b8
        /*0250*/ 	.short	0x0100
        /*0252*/ 	.byte	0x04
	.zero		1


	//   ....[22]....
        /*0254*/ 	.word	0x00000bb0
        /*0258*/ 	.word	0x000000ff
        /*025c*/ 	.word	0x000000a0
        /*0260*/ 	.short	0x0100
        /*0262*/ 	.byte	0x04
	.zero		1


	//   ....[23]....
        /*0264*/ 	.word	0x00000bc0
        /*0268*/ 	.word	0x000000ff
        /*026c*/ 	.word	0x000000c0
        /*0270*/ 	.short	0x0100
        /*0272*/ 	.byte	0x04
	.zero		1


	//   ....[24]....
        /*0274*/ 	.word	0x00000bd0
        /*0278*/ 	.word	0x000000ff
        /*027c*/ 	.word	0x000000a8
        /*0280*/ 	.short	0x0100
        /*0282*/ 	.byte	0x04
	.zero		1


	//   ....[25]....
        /*0284*/ 	.word	0x00000be0
        /*0288*/ 	.word	0x000000ff
        /*028c*/ 	.word	0x000000c8
        /*0290*/ 	.short	0x0100
        /*0292*/ 	.byte	0x04
	.zero		1


	//   ....[26]....
        /*0294*/ 	.word	0x00000cd0
        /*0298*/ 	.word	0x000000ff
        /*029c*/ 	.word	0x000000d0
        /*02a0*/ 	.short	0x0100
        /*02a2*/ 	.byte	0x04
	.zero		1


	//   ....[27]....
        /*02a4*/ 	.word	0x00000ce0
        /*02a8*/ 	.word	0x000000ff
        /*02ac*/ 	.word	0x000000e0
        /*02b0*/ 	.short	0x0100
        /*02b2*/ 	.byte	0x04
	.zero		1


	//   ....[28]....
        /*02b4*/ 	.word	0x00000cf0
        /*02b8*/ 	.word	0x000000ff
        /*02bc*/ 	.word	0x000000d8
        /*02c0*/ 	.short	0x0100
        /*02c2*/ 	.byte	0x04
	.zero		1


	//   ....[29]....
        /*02c4*/ 	.word	0x00000d00
        /*02c8*/ 	.word	0x000000ff
        /*02cc*/ 	.word	0x000000e8
        /*02d0*/ 	.short	0x0100
        /*02d2*/ 	.byte	0x04
	.zero		1


	//   ....[30]....
        /*02d4*/ 	.word	0x00001820
        /*02d8*/ 	.word	0x00000000
        /*02dc*/ 	.word	0x000000e0
        /*02e0*/ 	.short	0x010a
        /*02e2*/ 	.byte	0xff
	.zero		1


	//   ....[31]....
        /*02e4*/ 	.word	0x00001840
        /*02e8*/ 	.word	0x00000000
        /*02ec*/ 	.word	0x000000d0
        /*02f0*/ 	.short	0x0101
        /*02f2*/ 	.byte	0xff
	.zero		1


	//   ....[32]....
        /*02f4*/ 	.word	0x00001900
        /*02f8*/ 	.word	0x000000ff
        /*02fc*/ 	.word	0x00000020
        /*0300*/ 	.short	0x010a
        /*0302*/ 	.byte	0x04
	.zero		1


	//   ....[33]....
        /*0304*/ 	.word	0x00001980
        /*0308*/ 	.word	0x000000ff
        /*030c*/ 	.word	0x00000020
        /*0310*/ 	.short	0x010a
        /*0312*/ 	.byte	0x21
	.zero		1


	//   ....[34]....
        /*0314*/ 	.word	0x00001b10
        /*0318*/ 	.word	0x000000ff
        /*031c*/ 	.word	0x00000020
        /*0320*/ 	.short	0x010a
        /*0322*/ 	.byte	0x08
	.zero		1


	//   ....[35]....
        /*0324*/ 	.word	0x00001c30
        /*0328*/ 	.word	0x000000ff
        /*032c*/ 	.word	0x00000068
        /*0330*/ 	.short	0x0101
        /*0332*/ 	.byte	0x07
	.zero		1


	//   ....[36]....
        /*0334*/ 	.word	0x00001c50
        /*0338*/ 	.word	0x000000ff
        /*033c*/ 	.word	0x00000020
        /*0340*/ 	.short	0x010a
        /*0342*/ 	.byte	0x04
	.zero		1


	//   ....[37]....
        /*0344*/ 	.word	0x00001cd0
        /*0348*/ 	.word	0x000000ff
        /*034c*/ 	.word	0x00000020
        /*0350*/ 	.short	0x010a
        /*0352*/ 	.byte	0x09
	.zero		1


	//   ....[38]....
        /*0354*/ 	.word	0x00001e70
        /*0358*/ 	.word	0x000000ff
        /*035c*/ 	.word	0x00000020
        /*0360*/ 	.short	0x010a
        /*0362*/ 	.byte	0x06
	.zero		1


	//   ....[39]....
        /*0364*/ 	.word	0x00001fa0
        /*0368*/ 	.word	0x00000003
        /*036c*/ 	.word	0x00000070
        /*0370*/ 	.short	0x010a
        /*0372*/ 	.byte	0xff
	.zero		1


	//   ....[40]....
        /*0374*/ 	.word	0x000020f0
        /*0378*/ 	.word	0x00000000
        /*037c*/ 	.word	0x00000000
        /*0380*/ 	.short	0x0101
        /*0382*/ 	.byte	0xff
	.zero		1


	//   ....[41]....
        /*0384*/ 	.word	0x00002690
        /*0388*/ 	.word	0x000000ff
        /*038c*/ 	.word	0x00000000
        /*0390*/ 	.short	0x010a
        /*0392*/ 	.byte	0x04
	.zero		1


	//   ....[42]....
        /*0394*/ 	.word	0x00002720
        /*0398*/ 	.word	0x000000ff
        /*039c*/ 	.word	0x00000000
        /*03a0*/ 	.short	0x010a
        /*03a2*/ 	.byte	0x05
	.zero		1


	//   ....[43]....
        /*03a4*/ 	.word	0x000027b0
        /*03a8*/ 	.word	0x000000ff
        /*03ac*/ 	.word	0x00000000
        /*03b0*/ 	.short	0x010a
        /*03b2*/ 	.byte	0x05
	.zero		1


	//   ....[44]....
        /*03b4*/ 	.word	0x00002850
        /*03b8*/ 	.word	0x00000000
        /*03bc*/ 	.word	0x00000000
        /*03c0*/ 	.short	0x010a
        /*03c2*/ 	.byte	0xff
	.zero		1


	//   ....[45]....
        /*03c4*/ 	.word	0x00002990
        /*03c8*/ 	.word	0x00000002
        /*03cc*/ 	.word	0x000000d0
        /*03d0*/ 	.short	0x010a
        /*03d2*/ 	.byte	0xff
	.zero		1


	//   ....[46]....
        /*03d4*/ 	.word	0x000029f0
        /*03d8*/ 	.word	0x00000004
        /*03dc*/ 	.word	0x00000000
        /*03e0*/ 	.short	0x0101
        /*03e2*/ 	.byte	0xff
	.zero		1


	//   ....[47]....
        /*03e4*/ 	.word	0x00002a10
        /*03e8*/ 	.word	0x000000ff
        /*03ec*/ 	.word	0x00000080
        /*03f0*/ 	.short	0x010a
        /*03f2*/ 	.byte	0x04
	.zero		1


	//   ....[48]....
        /*03f4*/ 	.word	0x00002b30
        /*03f8*/ 	.word	0x00000002
        /*03fc*/ 	.word	0x00000070
        /*0400*/ 	.short	0x010a
        /*0402*/ 	.byte	0xff
	.zero		1


	//   ....[49]....
        /*0404*/ 	.word	0x00002c40
        /*0408*/ 	.word	0x00000002
        /*040c*/ 	.word	0x00000000
        /*0410*/ 	.short	0x0101
        /*0412*/ 	.byte	0xff
	.zero		1


	//   ....[50]....
        /*0414*/ 	.word	0x00002cd0
        /*0418*/ 	.word	0x000000ff
        /*041c*/ 	.word	0x00000080
        /*0420*/ 	.short	0x0106
        /*0422*/ 	.byte	0x04
	.zero		1


	//   ....[51]....
        /*0424*/ 	.word	0x00002cf0
        /*0428*/ 	.word	0x000000ff
        /*042c*/ 	.word	0x00000080
        /*0430*/ 	.short	0x010a
        /*0432*/ 	.byte	0x04
	.zero		1


	//   ....[52]....
        /*0434*/ 	.word	0x00002d80
        /*0438*/ 	.word	0x000000ff
        /*043c*/ 	.word	0x00000080
        /*0440*/ 	.short	0x0106
        /*0442*/ 	.byte	0x07
	.zero		1


	//   ....[53]....
        /*0444*/ 	.word	0x00002dc0
        /*0448*/ 	.word	0x00000000
        /*044c*/ 	.word	0x00000080
        /*0450*/ 	.short	0x010a
        /*0452*/ 	.byte	0xff
	.zero		1


	//   ....[54]....
        /*0454*/ 	.word	0x00003320
        /*0458*/ 	.word	0x00000000
        /*045c*/ 	.word	0x00000070
        /*0460*/ 	.short	0x010a
        /*0462*/ 	.byte	0xff
	.zero		1


	//   ....[55]....
        /*0464*/ 	.word	0x00003420
        /*0468*/ 	.word	0x00000003
        /*046c*/ 	.word	0x00000000
        /*0470*/ 	.short	0x0101
        /*0472*/ 	.byte	0xff
	.zero		1


	//   ....[56]....
        /*0474*/ 	.word	0x00003430
        /*0478*/ 	.word	0x000000ff
        /*047c*/ 	.word	0x00000000
        /*0480*/ 	.short	0x010a
        /*0482*/ 	.byte	0x04
	.zero		1


	//   ....[57]....
        /*0484*/ 	.word	0x000034b0
        /*0488*/ 	.word	0x000000ff
        /*048c*/ 	.word	0x000000b0
        /*0490*/ 	.short	0x010a
        /*0492*/ 	.byte	0x1f
	.zero		1


	//   ....[58]....
        /*0494*/ 	.word	0x00003590
        /*0498*/ 	.word	0x000000ff
        /*049c*/ 	.word	0x00000000
        /*04a0*/ 	.short	0x010a
        /*04a2*/ 	.byte	0x05
	.zero		1


	//   ....[59]....
        /*04a4*/ 	.word	0x000036d0
        /*04a8*/ 	.word	0x000000ff
        /*04ac*/ 	.word	0x00000000
        /*04b0*/ 	.short	0x010a
        /*04b2*/ 	.byte	0x04
	.zero		1


	//   ....[60]....
        /*04b4*/ 	.word	0x00003960
        /*04b8*/ 	.word	0x000000ff
        /*04bc*/ 	.word	0x00000000
        /*04c0*/ 	.short	0x010a
        /*04c2*/ 	.byte	0x04
	.zero		1


	//   ....[61]....
        /*04c4*/ 	.word	0x000039f0
        /*04c8*/ 	.word	0x000000ff
        /*04cc*/ 	.word	0x00000000
        /*04d0*/ 	.short	0x010a
        /*04d2*/ 	.byte	0x05
	.zero		1


	//   ....[62]....
        /*04d4*/ 	.word	0x00003a80
        /*04d8*/ 	.word	0x000000ff
        /*04dc*/ 	.word	0x00000000
        /*04e0*/ 	.short	0x010a
        /*04e2*/ 	.byte	0x05
	.zero		1


	//   ....[63]....
        /*04e4*/ 	.word	0x00003b10
        /*04e8*/ 	.word	0x000000ff
        /*04ec*/ 	.word	0x00000000
        /*04f0*/ 	.short	0x010a
        /*04f2*/ 	.byte	0x04
	.zero		1


	//   ....[64]....
        /*04f4*/ 	.word	0x00004030
        /*04f8*/ 	.word	0x00000008
        /*04fc*/ 	.word	0x00000070
        /*0500*/ 	.short	0x010a
        /*0502*/ 	.byte	0xff
	.zero		1


	//   ....[65]....
        /*0504*/ 	.word	0x000041a0
        /*0508*/ 	.word	0x00000000
        /*050c*/ 	.word	0x00000000
        /*0510*/ 	.short	0x0101
        /*0512*/ 	.byte	0xff
	.zero		1


	//   ....[66]....
        /*0514*/ 	.word	0x00004680
        /*0518*/ 	.word	0x000000ff
        /*051c*/ 	.word	0x00000068
        /*0520*/ 	.short	0x010a
        /*0522*/ 	.byte	0x15
	.zero		1


	//   ....[67]....
        /*0524*/ 	.word	0x00004810
        /*0528*/ 	.word	0x000000ff
        /*052c*/ 	.word	0x00000050
        /*0530*/ 	.short	0x010a
        /*0532*/ 	.byte	0x15
	.zero		1


	//   ....[68]....
        /*0534*/ 	.word	0x00004980
        /*0538*/ 	.word	0x000000ff
        /*053c*/ 	.word	0x00000040
        /*0540*/ 	.short	0x010b
        /*0542*/ 	.byte	0x15
	.zero		1


	//   ....[69]....
        /*0544*/ 	.word	0x00004990
        /*0548*/ 	.word	0x000000ff
        /*054c*/ 	.word	0x00000000
        /*0550*/ 	.short	0x0101
        /*0552*/ 	.byte	0x27
	.zero		1


	//   ....[70]....
        /*0554*/ 	.word	0x000049a0
        /*0558*/ 	.word	0x000000ff
        /*055c*/ 	.word	0x00000058
        /*0560*/ 	.short	0x010a
        /*0562*/ 	.byte	0x15
	.zero		1


	//   ....[71]....
        /*0564*/ 	.word	0x00004b80
        /*0568*/ 	.word	0x000000ff
        /*056c*/ 	.word	0x00000048
        /*0570*/ 	.short	0x010b
        /*0572*/ 	.byte	0x15
	.zero		1


	//   ....[72]....
        /*0574*/ 	.word	0x00004b90
        /*0578*/ 	.word	0x000000ff
        /*057c*/ 	.word	0x00000000
        /*0580*/ 	.short	0x0101
        /*0582*/ 	.byte	0x26
	.zero		1


	//   ....[73]....
        /*0584*/ 	.word	0x00004bc0
        /*0588*/ 	.word	0x000000ff
        /*058c*/ 	.word	0x00000050
        /*0590*/ 	.short	0x010a
        /*0592*/ 	.byte	0x15
	.zero		1


	//   ....[74]....
        /*0594*/ 	.word	0x00004c00
        /*0598*/ 	.word	0x00000000
        /*059c*/ 	.word	0x00000058
        /*05a0*/ 	.short	0x010a
        /*05a2*/ 	.byte	0xff
	.zero		1


	//   ....[75]....
        /*05a4*/ 	.word	0x00004f30
        /*05a8*/ 	.word	0x00000003
        /*05ac*/ 	.word	0x00000070
        /*05b0*/ 	.short	0x010a
        /*05b2*/ 	.byte	0xff
	.zero		1


	//   ....[76]....
        /*05b4*/ 	.word	0x000050b0
        /*05b8*/ 	.word	0x00000000
        /*05bc*/ 	.word	0x00000000
        /*05c0*/ 	.short	0x0101
        /*05c2*/ 	.byte	0xff
	.zero		1


	//   ....[77]....
        /*05c4*/ 	.word	0x00005bf0
        /*05c8*/ 	.word	0x00000002
        /*05cc*/ 	.word	0x00000040
        /*05d0*/ 	.short	0x010a
        /*05d2*/ 	.byte	0xff
	.zero		1


	//   ....[78]....
        /*05d4*/ 	.word	0x00005c60
        /*05d8*/ 	.word	0x00000064
        /*05dc*/ 	.word	0x00000090
        /*05e0*/ 	.short	0x010a
        /*05e2*/ 	.byte	0xff
	.zero		1


	//   ....[79]....
        /*05e4*/ 	.word	0x00005d50
        /*05e8*/ 	.word	0x00000002
        /*05ec*/ 	.word	0x00000040
        /*05f0*/ 	.short	0x010a
        /*05f2*/ 	.byte	0xff
	.zero		1


	//   ....[80]....
        /*05f4*/ 	.word	0x00005e60
        /*05f8*/ 	.word	0x00000000
        /*05fc*/ 	.word	0x00000000
        /*0600*/ 	.short	0x0101
        /*0602*/ 	.byte	0xff
	.zero		1


	//   ....[81]....
        /*0604*/ 	.word	0x00005ee0
        /*0608*/ 	.word	0x00000064
        /*060c*/ 	.word	0x00000090
        /*0610*/ 	.short	0x010a
        /*0612*/ 	.byte	0xff
	.zero		1


	//   ....[82]....
        /*0614*/ 	.word	0x00006a30
        /*0618*/ 	.word	0x0000006d
        /*061c*/ 	.word	0x00000040
        /*0620*/ 	.short	0x010a
        /*0622*/ 	.byte	0xff
	.zero		1


	//   ....[83]....
        /*0624*/ 	.word	0x00006b00
        /*0628*/ 	.word	0x0000006d
        /*062c*/ 	.word	0x00000040
        /*0630*/ 	.short	0x010a
        /*0632*/ 	.byte	0xff
	.zero		1


	//   ....[84]....
        /*0634*/ 	.word	0x00006c10
        /*0638*/ 	.word	0x00000000
        /*063c*/ 	.word	0x00000000
        /*0640*/ 	.short	0x0101
        /*0642*/ 	.byte	0xff
	.zero		1


	//   ....[85]....
        /*0644*/ 	.word	0x000070a0
        /*0648*/ 	.word	0x000000ff
        /*064c*/ 	.word	0x00000000
        /*0650*/ 	.short	0x0101
        /*0652*/ 	.byte	0x04
	.zero		1


	//   ....[86]....
        /*0654*/ 	.word	0x000078b0
        /*0658*/ 	.word	0x00000000
        /*065c*/ 	.word	0x000000e0
        /*0660*/ 	.short	0x010a
        /*0662*/ 	.byte	0xff
	.zero		1


	//   ....[87]....
        /*0664*/ 	.word	0x00007910
        /*0668*/ 	.word	0x00000000
        /*066c*/ 	.word	0x00000020
        /*0670*/ 	.short	0x010a
        /*0672*/ 	.byte	0xff
	.zero		1


	//   ....[88]....
        /*0674*/ 	.word	0x00007970
        /*0678*/ 	.word	0x00000000
        /*067c*/ 	.word	0x00000020
        /*0680*/ 	.short	0x010a
        /*0682*/ 	.byte	0xff
	.zero		1


	//   ....[89]....
        /*0684*/ 	.word	0x000079c0
        /*0688*/ 	.word	0x00000003
        /*068c*/ 	.word	0x00000070
        /*0690*/ 	.short	0x010a
        /*0692*/ 	.byte	0xff
	.zero		1


	//   ....[90]....
        /*0694*/ 	.word	0x00007a20
        /*0698*/ 	.word	0x00000000
        /*069c*/ 	.word	0x00000000
        /*06a0*/ 	.short	0x010a
        /*06a2*/ 	.byte	0xff
	.zero		1


	//   ....[91]....
        /*06a4*/ 	.word	0x00007a80
        /*06a8*/ 	.word	0x00000000
        /*06ac*/ 	.word	0x00000000
        /*06b0*/ 	.short	0x010a
        /*06b2*/ 	.byte	0xff
	.zero		1


	//   ....[92]....
        /*06b4*/ 	.word	0x00007ae0
        /*06b8*/ 	.word	0x00000000
        /*06bc*/ 	.word	0x00000000
        /*06c0*/ 	.short	0x010a
        /*06c2*/ 	.byte	0xff
	.zero		1


	//   ....[93]....
        /*06c4*/ 	.word	0x00007b30
        /*06c8*/ 	.word	0x00000002
        /*06cc*/ 	.word	0x000000d0
        /*06d0*/ 	.short	0x010a
        /*06d2*/ 	.byte	0xff
	.zero		1


	//   ....[94]....
        /*06d4*/ 	.word	0x00007b90
        /*06d8*/ 	.word	0x00000002
        /*06dc*/ 	.word	0x00000080
        /*06e0*/ 	.short	0x010a
        /*06e2*/ 	.byte	0xff
	.zero		1


	//   ....[95]....
        /*06e4*/ 	.word	0x00007be0
        /*06e8*/ 	.word	0x00000002
        /*06ec*/ 	.word	0x00000070
        /*06f0*/ 	.short	0x010a
        /*06f2*/ 	.byte	0xff
	.zero		1


	//   ....[96]....
        /*06f4*/ 	.word	0x00007c40
        /*06f8*/ 	.word	0x00000000
        /*06fc*/ 	.word	0x00000080
        /*0700*/ 	.short	0x010a
        /*0702*/ 	.byte	0xff
	.zero		1


	//   ....[97]....
        /*0704*/ 	.word	0x00007c90
        /*0708*/ 	.word	0x00000000
        /*070c*/ 	.word	0x00000070
        /*0710*/ 	.short	0x010a
        /*0712*/ 	.byte	0xff
	.zero		1


	//   ....[98]....
        /*0714*/ 	.word	0x00007cf0
        /*0718*/ 	.word	0x00000003
        /*071c*/ 	.word	0x000000b0
        /*0720*/ 	.short	0x010a
        /*0722*/ 	.byte	0xff
	.zero		1


	//   ....[99]....
        /*0724*/ 	.word	0x00007d50
        /*0728*/ 	.word	0x00000000
        /*072c*/ 	.word	0x00000000
        /*0730*/ 	.short	0x010a
        /*0732*/ 	.byte	0xff
	.zero		1


	//   ....[100]....
        /*0734*/ 	.word	0x00007db0
        /*0738*/ 	.word	0x00000000
        /*073c*/ 	.word	0x00000000
        /*0740*/ 	.short	0x010a
        /*0742*/ 	.byte	0xff
	.zero		1


	//   ....[101]....
        /*0744*/ 	.word	0x00007e10
        /*0748*/ 	.word	0x00000000
        /*074c*/ 	.word	0x00000000
        /*0750*/ 	.short	0x010a
        /*0752*/ 	.byte	0xff
	.zero		1


	//   ....[102]....
        /*0754*/ 	.word	0x00007e70
        /*0758*/ 	.word	0x00000000
        /*075c*/ 	.word	0x00000000
        /*0760*/ 	.short	0x010a
        /*0762*/ 	.byte	0xff
	.zero		1


	//   ....[103]....
        /*0764*/ 	.word	0x00007ed0
        /*0768*/ 	.word	0x00000000
        /*076c*/ 	.word	0x00000000
        /*0770*/ 	.short	0x010a
        /*0772*/ 	.byte	0xff
	.zero		1


	//   ....[104]....
        /*0774*/ 	.word	0x00007f20
        /*0778*/ 	.word	0x00000008
        /*077c*/ 	.word	0x00000070
        /*0780*/ 	.short	0x010a
        /*0782*/ 	.byte	0xff
	.zero		1


	//   ....[105]....
        /*0784*/ 	.word	0x00007f80
        /*0788*/ 	.word	0x00000000
        /*078c*/ 	.word	0x00000068
        /*0790*/ 	.short	0x010a
        /*0792*/ 	.byte	0xff
	.zero		1


	//   ....[106]....
        /*0794*/ 	.word	0x00007fe0
        /*0798*/ 	.word	0x00000005
        /*079c*/ 	.word	0x00000050
        /*07a0*/ 	.short	0x010a
        /*07a2*/ 	.byte	0xff
	.zero		1


	//   ....[107]....
        /*07a4*/ 	.word	0x00008040
        /*07a8*/ 	.word	0x00000005
        /*07ac*/ 	.word	0x00000058
        /*07b0*/ 	.short	0x010a
        /*07b2*/ 	.byte	0xff
	.zero		1


	//   ....[108]....
        /*07b4*/ 	.word	0x000080a0
        /*07b8*/ 	.word	0x00000000
        /*07bc*/ 	.word	0x00000050
        /*07c0*/ 	.short	0x010a
        /*07c2*/ 	.byte	0xff
	.zero		1


	//   ....[109]....
        /*07c4*/ 	.word	0x000080f0
        /*07c8*/ 	.word	0x00000003
        /*07cc*/ 	.word	0x00000070
        /*07d0*/ 	.short	0x010a
        /*07d2*/ 	.byte	0xff
	.zero		1


	//   ....[110]....
        /*07d4*/ 	.word	0x00008140
        /*07d8*/ 	.word	0x00000002
        /*07dc*/ 	.word	0x00000040
        /*07e0*/ 	.short	0x010a
        /*07e2*/ 	.byte	0xff
	.zero		1


	//   ....[111]....
        /*07e4*/ 	.word	0x00008190
        /*07e8*/ 	.word	0x00000064
        /*07ec*/ 	.word	0x00000090
        /*07f0*/ 	.short	0x010a
        /*07f2*/ 	.byte	0xff
	.zero		1


	//   ....[112]....
        /*07f4*/ 	.word	0x000081e0
        /*07f8*/ 	.word	0x0000006d
        /*07fc*/ 	.word	0x00000040
        /*0800*/ 	.short	0x010a
        /*0802*/ 	.byte	0xff
	.zero		1


	//----- nvinfo : EIATTR_NUM_MBARRIERS
	.align		4
.L_47:
        /*0804*/ 	.byte	0x03, 0x38
        /*0806*/ 	.short	0x001e


	//----- nvinfo : EIATTR_EXIT_INSTR_OFFSETS
	.align		4
        /*0808*/ 	.byte	0x04, 0x1c
        /*080a*/ 	.short	(.L_49 - .L_48)


	//   ....[0]....
.L_48:
        /*080c*/ 	.word	0x00002880


	//   ....[1]....
        /*0810*/ 	.word	0x00002d90


	//   ....[2]....
        /*0814*/ 	.word	0x00002df0


	//   ....[3]....
        /*0818*/ 	.word	0x00003d70


	//   ....[4]....
        /*081c*/ 	.word	0x00004c30


	//   ....[5]....
        /*0820*/ 	.word	0x00004c70


	//   ....[6]....
        /*0824*/ 	.word	0x000078a0


	//----- nvinfo : EIATTR_MAX_THREADS
	.align		4
.L_49:
        /*0828*/ 	.byte	0x04, 0x05
        /*082a*/ 	.short	(.L_51 - .L_50)
.L_50:
        /*082c*/ 	.word	0x00000100
        /*0830*/ 	.word	0x00000001
        /*0834*/ 	.word	0x00000001


	//----- nvinfo : EIATTR_CRS_STACK_SIZE
	.align		4
.L_51:
        /*0838*/ 	.byte	0x04, 0x1e
        /*083a*/ 	.short	(.L_53 - .L_52)
.L_52:
        /*083c*/ 	.word	0x00000000


	//----- nvinfo : EIATTR_CBANK_PARAM_SIZE
	.align		4
.L_53:
        /*0840*/ 	.byte	0x03, 0x19
        /*0842*/ 	.short	0x0800


	//----- nvinfo : EIATTR_PARAM_CBANK
	.align		4
        /*0844*/ 	.byte	0x04, 0x0a
        /*0846*/ 	.short	(.L_55 - .L_54)
	.align		4
.L_54:
        /*0848*/ 	.word	index@(.nv.constant0._ZN7cutlass13device_kernelINS_4gemm6kernel13GemmUniversalIN4cute5tupleIJiiiiEEENS1_10collective13CollectiveMmaINS1_35MainloopSm100TmaUmmaWarpSpecializedILi4ELi2ELi4ENS5_IJNS4_1CILi2EEENSA_ILi1EEESC_EEEEENS5_IJNSA_ILi64EEENSA_ILi128EEESG_EEENS_12float_e5m2_tENS5_IJlSC_lEEESI_SJ_NS4_8TiledMMAINS4_8MMA_AtomIJNS4_10MMA_TraitsINS4_19SM100_MMA_F8F6F4_SSEJSI_SI_fSF_SG_NS4_17integral_constantINS4_4UMMA5MajorELSQ_0EEESR_NSO_INSP_7ScaleInELSS_0EEEST_EEEEEENS4_6LayoutINS5_IJSC_SC_SC_EEENS5_IJNSA_ILi0EEESY_SY_EEEEENS5_IJNS4_10UnderscoreES11_S11_EEEEENS4_13SM90_TMA_LOADENS4_14ComposedLayoutINS4_7SwizzleILi3ELi4ELi3EEENS4_18smem_ptr_flag_bitsILi8EEENSW_INS5_IJNSA_ILi8EEESG_EEENS5_IJSG_SC_EEEEEEEvNS4_8identityENS4_23SM90_TMA_LOAD_MULTICASTES1E_vS1F_EENS_8epilogue10collective18CollectiveEpilogueINS1I_23Sm100TmaWarpSpecializedILi2ELi2ELi32ELb0ELb0EEEJSH_NS5_IJNSW_ISF_SC_EES1N_EEESI_SJ_SI_SJ_NS1I_6fusion15FusionCallbacksIS1M_NS1P_17LinearCombinationISI_fSI_fLNS_15FloatRoundStyleE2EEESH_S1O_JEEENS4_5SM1004TMEM4LOAD26SM100_TMEM_LOAD_16dp32b32xES14_NS15_INS16_ILi2ELi4ELi3EEES19_NSW_INS5_IJS1A_SF_EEENS5_IJSF_SC_EEEEEEENS4_39AutoVectorizingCopyWithAssumedAlignmentILi128EEENS4_14SM90_TMA_STOREES23_S25_S25_EEEvvEEEEvNT_6ParamsE)
        /*084c*/ 	.short	0x0380
        /*084e*/ 	.short	0x0800


	//----- nvinfo : EIATTR_SW_WAR
	.align		4
.L_55:
        /*0850*/ 	.byte	0x04, 0x36
        /*0852*/ 	.short	(.L_57 - .L_56)
.L_56:
        /*0854*/ 	.word	0x00000008
.L_57:


//--------------------- .nv.callgraph             --------------------------
	.section	.nv.callgraph,"",@"SHT_CUDA_CALLGRAPH"
	.align	4
	.sectionentsize	8
	.align		4
        /*0000*/ 	.word	0x00000000
	.align		4
        /*0004*/ 	.word	0xffffffff
	.align		4
        /*0008*/ 	.word	index@(_ZN7cutlass13device_kernelINS_4gemm6kernel13GemmUniversalIN4cute5tupleIJiiiiEEENS1_10collective13CollectiveMmaINS1_35MainloopSm100TmaUmmaWarpSpecializedILi4ELi2ELi4ENS5_IJNS4_1CILi2EEENSA_ILi1EEESC_EEEEENS5_IJNSA_ILi64EEENSA_ILi128EEESG_EEENS_12float_e5m2_tENS5_IJlSC_lEEESI_SJ_NS4_8TiledMMAINS4_8MMA_AtomIJNS4_10MMA_TraitsINS4_19SM100_MMA_F8F6F4_SSEJSI_SI_fSF_SG_NS4_17integral_constantINS4_4UMMA5MajorELSQ_0EEESR_NSO_INSP_7ScaleInELSS_0EEEST_EEEEEENS4_6LayoutINS5_IJSC_SC_SC_EEENS5_IJNSA_ILi0EEESY_SY_EEEEENS5_IJNS4_10UnderscoreES11_S11_EEEEENS4_13SM90_TMA_LOADENS4_14ComposedLayoutINS4_7SwizzleILi3ELi4ELi3EEENS4_18smem_ptr_flag_bitsILi8EEENSW_INS5_IJNSA_ILi8EEESG_EEENS5_IJSG_SC_EEEEEEEvNS4_8identityENS4_23SM90_TMA_LOAD_MULTICASTES1E_vS1F_EENS_8epilogue10collective18CollectiveEpilogueINS1I_23Sm100TmaWarpSpecializedILi2ELi2ELi32ELb0ELb0EEEJSH_NS5_IJNSW_ISF_SC_EES1N_EEESI_SJ_SI_SJ_NS1I_6fusion15FusionCallbacksIS1M_NS1P_17LinearCombinationISI_fSI_fLNS_15FloatRoundStyleE2EEESH_S1O_JEEENS4_5SM1004TMEM4LOAD26SM100_TMEM_LOAD_16dp32b32xES14_NS15_INS16_ILi2ELi4ELi3EEES19_NSW_INS5_IJS1A_SF_EEENS5_IJSF_SC_EEEEEEENS4_39AutoVectorizingCopyWithAssumedAlignmentILi128EEENS4_14SM90_TMA_STOREES23_S25_S25_EEEvvEEEEvNT_6ParamsE)
	.align		4
        /*000c*/ 	.word	index@(__assertfail)
	.align		4
        /*0010*/ 	.word	0x00000000
	.align		4
        /*0014*/ 	.word	0xfffffffe
	.align		4
        /*0018*/ 	.word	0x00000000
	.align		4
        /*001c*/ 	.word	0xfffffffd
	.align		4
        /*0020*/ 	.word	0x00000000
	.align		4
        /*0024*/ 	.word	0xfffffffc


//--------------------- .nv.constant4             --------------------------
	.section	.nv.constant4,"a",@progbits
	.align	8
	.align		8
.nv.constant4:
        /*0000*/ 	.dword	__assertfail
	.align		8
        /*0008*/ 	.dword	__unnamed_1
	.align		8
        /*0010*/ 	.dword	__unnamed_2
	.align		8
        /*0018*/ 	.dword	_ZN40_INTERNAL_544f4e7b_4_k_cu_bfea24be_102304cuda3std3__45__cpo5beginE
	.align		8
        /*0020*/ 	.dword	_ZN40_INTERNAL_544f4e7b_4_k_cu_bfea24be_102304cuda3std3__45__cpo3endE
	.align		8
        /*0028*/ 	.dword	_ZN40_INTERNAL_544f4e7b_4_k_cu_bfea24be_102304cuda3std3__45__cpo6cbeginE
	.align		8
        /*0030*/ 	.dword	_ZN40_INTERNAL_544f4e7b_4_k_cu_bfea24be_102304cuda3std3__45__cpo4cendE
	.align		8
        /*0038*/ 	.dword	_ZN40_INTERNAL_544f4e7b_4_k_cu_bfea24be_102304cuda3std3__442_GLOBAL__N__544f4e7b_4_k_cu_bfea24be_102306ignoreE
	.align		8
        /*0040*/ 	.dword	_ZN40_INTERNAL_544f4e7b_4_k_cu_bfea24be_102304cuda3std3__419piecewise_constructE
	.align		8
        /*0048*/ 	.dword	_ZN40_INTERNAL_544f4e7b_4_k_cu_bfea24be_102304cuda3std3__48in_placeE
	.align		8
        /*0050*/ 	.dword	_ZN40_INTERNAL_544f4e7b_4_k_cu_bfea24be_102304cuda3std6ranges3__45__cpo4swapE
	.align		8
        /*0058*/ 	.dword	_ZN40_INTERNAL_544f4e7b_4_k_cu_bfea24be_102304cuda3std6ranges3__45__cpo9iter_moveE
	.align		8
        /*0060*/ 	.dword	_ZN40_INTERNAL_544f4e7b_4_k_cu_bfea24be_102304cute7productE
	.align		8
        /*0068*/ 	.dword	_ZN40_INTERNAL_544f4e7b_4_k_cu_bfea24be_102304cute1_E
	.align		8
        /*0070*/ 	.dword	$str$25
	.align		8
        /*0078*/ 	.dword	$str$26
	.align		8
        /*0080*/ 	.dword	$str$27
	.align		8
        /*0088*/ 	.dword	$str$28


//--------------------- .text._ZN7cutlass13device_kernelINS_4gemm6kernel13GemmUniversalIN4cute5tupleIJiiiiEEENS1_10collective13CollectiveMmaINS1_35MainloopSm100TmaUmmaWarpSpecializedILi4ELi2ELi4ENS5_IJNS4_1CILi2EEENSA_ILi1EEESC_EEEEENS5_IJNSA_ILi64EEENSA_ILi128EEESG_EEENS_12float_e5m2_tENS5_IJlSC_lEEESI_SJ_NS4_8TiledMMAINS4_8MMA_AtomIJNS4_10MMA_TraitsINS4_19SM100_MMA_F8F6F4_SSEJSI_SI_fSF_SG_NS4_17integral_constantINS4_4UMMA5MajorELSQ_0EEESR_NSO_INSP_7ScaleInELSS_0EEEST_EEEEEENS4_6LayoutINS5_IJSC_SC_SC_EEENS5_IJNSA_ILi0EEESY_SY_EEEEENS5_IJNS4_10UnderscoreES11_S11_EEEEENS4_13SM90_TMA_LOADENS4_14ComposedLayoutINS4_7SwizzleILi3ELi4ELi3EEENS4_18smem_ptr_flag_bitsILi8EEENSW_INS5_IJNSA_ILi8EEESG_EEENS5_IJSG_SC_EEEEEEEvNS4_8identityENS4_23SM90_TMA_LOAD_MULTICASTES1E_vS1F_EENS_8epilogue10collective18CollectiveEpilogueINS1I_23Sm100TmaWarpSpecializedILi2ELi2ELi32ELb0ELb0EEEJSH_NS5_IJNSW_ISF_SC_EES1N_EEESI_SJ_SI_SJ_NS1I_6fusion15FusionCallbacksIS1M_NS1P_17LinearCombinationISI_fSI_fLNS_15FloatRoundStyleE2EEESH_S1O_JEEENS4_5SM1004TMEM4LOAD26SM100_TMEM_LOAD_16dp32b32xES14_NS15_INS16_ILi2ELi4ELi3EEES19_NSW_INS5_IJS1A_SF_EEENS5_IJSF_SC_EEEEEEENS4_39AutoVectorizingCopyWithAssumedAlignmentILi128EEENS4_14SM90_TMA_STOREES23_S25_S25_EEEvvEEEEvNT_6ParamsE --------------------------
	.section	.text._ZN7cutlass13device_kernelINS_4gemm6kernel13GemmUniversalIN4cute5tupleIJiiiiEEENS1_10collective13CollectiveMmaINS1_35MainloopSm100TmaUmmaWarpSpecializedILi4ELi2ELi4ENS5_IJNS4_1CILi2EEENSA_ILi1EEESC_EEEEENS5_IJNSA_ILi64EEENSA_ILi128EEESG_EEENS_12float_e5m2_tENS5_IJlSC_lEEESI_SJ_NS4_8TiledMMAINS4_8MMA_AtomIJNS4_10MMA_TraitsINS4_19SM100_MMA_F8F6F4_SSEJSI_SI_fSF_SG_NS4_17integral_constantINS4_4UMMA5MajorELSQ_0EEESR_NSO_INSP_7ScaleInELSS_0EEEST_EEEEEENS4_6LayoutINS5_IJSC_SC_SC_EEENS5_IJNSA_ILi0EEESY_SY_EEEEENS5_IJNS4_10UnderscoreES11_S11_EEEEENS4_13SM90_TMA_LOADENS4_14ComposedLayoutINS4_7SwizzleILi3ELi4ELi3EEENS4_18smem_ptr_flag_bitsILi8EEENSW_INS5_IJNSA_ILi8EEESG_EEENS5_IJSG_SC_EEEEEEEvNS4_8identityENS4_23SM90_TMA_LOAD_MULTICASTES1E_vS1F_EENS_8epilogue10collective18CollectiveEpilogueINS1I_23Sm100TmaWarpSpecializedILi2ELi2ELi32ELb0ELb0EEEJSH_NS5_IJNSW_ISF_SC_EES1N_EEESI_SJ_SI_SJ_NS1I_6fusion15FusionCallbacksIS1M_NS1P_17LinearCombinationISI_fSI_fLNS_15FloatRoundStyleE2EEESH_S1O_JEEENS4_5SM1004TMEM4LOAD26SM100_TMEM_LOAD_16dp32b32xES14_NS15_INS16_ILi2ELi4ELi3EEES19_NSW_INS5_IJS1A_SF_EEENS5_IJSF_SC_EEEEEEENS4_39AutoVectorizingCopyWithAssumedAlignmentILi128EEENS4_14SM90_TMA_STOREES23_S25_S25_EEEvvEEEEvNT_6ParamsE,"ax",@progbits
	.align	128
.text._ZN7cutlass13device_kernelINS_4gemm6kernel13GemmUniversalIN4cute5tupleIJiiiiEEENS1_10collective13CollectiveMmaINS1_35MainloopSm100TmaUmmaWarpSpecializedILi4ELi2ELi4ENS5_IJNS4_1CILi2EEENSA_ILi1EEESC_EEEEENS5_IJNSA_ILi64EEENSA_ILi128EEESG_EEENS_12float_e5m2_tENS5_IJlSC_lEEESI_SJ_NS4_8TiledMMAINS4_8MMA_AtomIJNS4_10MMA_TraitsINS4_19SM100_MMA_F8F6F4_SSEJSI_SI_fSF_SG_NS4_17integral_constantINS4_4UMMA5MajorELSQ_0EEESR_NSO_INSP_7ScaleInELSS_0EEEST_EEEEEENS4_6LayoutINS5_IJSC_SC_SC_EEENS5_IJNSA_ILi0EEESY_SY_EEEEENS5_IJNS4_10UnderscoreES11_S11_EEEEENS4_13SM90_TMA_LOADENS4_14ComposedLayoutINS4_7SwizzleILi3ELi4ELi3EEENS4_18smem_ptr_flag_bitsILi8EEENSW_INS5_IJNSA_ILi8EEESG_EEENS5_IJSG_SC_EEEEEEEvNS4_8identityENS4_23SM90_TMA_LOAD_MULTICASTES1E_vS1F_EENS_8epilogue10collective18CollectiveEpilogueINS1I_23Sm100TmaWarpSpecializedILi2ELi2ELi32ELb0ELb0EEEJSH_NS5_IJNSW_ISF_SC_EES1N_EEESI_SJ_SI_SJ_NS1I_6fusion15FusionCallbacksIS1M_NS1P_17LinearCombinationISI_fSI_fLNS_15FloatRoundStyleE2EEESH_S1O_JEEENS4_5SM1004TMEM4LOAD26SM100_TMEM_LOAD_16dp32b32xES14_NS15_INS16_ILi2ELi4ELi3EEES19_NSW_INS5_IJS1A_SF_EEENS5_IJSF_SC_EEEEEEENS4_39AutoVectorizingCopyWithAssumedAlignmentILi128EEENS4_14SM90_TMA_STOREES23_S25_S25_EEEvvEEEEvNT_6ParamsE:
        .type           _ZN7cutlass13device_kernelINS_4gemm6kernel13GemmUniversalIN4cute5tupleIJiiiiEEENS1_10collective13CollectiveMmaINS1_35MainloopSm100TmaUmmaWarpSpecializedILi4ELi2ELi4ENS5_IJNS4_1CILi2EEENSA_ILi1EEESC_EEEEENS5_IJNSA_ILi64EEENSA_ILi128EEESG_EEENS_12float_e5m2_tENS5_IJlSC_lEEESI_SJ_NS4_8TiledMMAINS4_8MMA_AtomIJNS4_10MMA_TraitsINS4_19SM100_MMA_F8F6F4_SSEJSI_SI_fSF_SG_NS4_17integral_constantINS4_4UMMA5MajorELSQ_0EEESR_NSO_INSP_7ScaleInELSS_0EEEST_EEEEEENS4_6LayoutINS5_IJSC_SC_SC_EEENS5_IJNSA_ILi0EEESY_SY_EEEEENS5_IJNS4_10UnderscoreES11_S11_EEEEENS4_13SM90_TMA_LOADENS4_14ComposedLayoutINS4_7SwizzleILi3ELi4ELi3EEENS4_18smem_ptr_flag_bitsILi8EEENSW_INS5_IJNSA_ILi8EEESG_EEENS5_IJSG_SC_EEEEEEEvNS4_8identityENS4_23SM90_TMA_LOAD_MULTICASTES1E_vS1F_EENS_8epilogue10collective18CollectiveEpilogueINS1I_23Sm100TmaWarpSpecializedILi2ELi2ELi32ELb0ELb0EEEJSH_NS5_IJNSW_ISF_SC_EES1N_EEESI_SJ_SI_SJ_NS1I_6fusion15FusionCallbacksIS1M_NS1P_17LinearCombinationISI_fSI_fLNS_15FloatRoundStyleE2EEESH_S1O_JEEENS4_5SM1004TMEM4LOAD26SM100_TMEM_LOAD_16dp32b32xES14_NS15_INS16_ILi2ELi4ELi3EEES19_NSW_INS5_IJS1A_SF_EEENS5_IJSF_SC_EEEEEEENS4_39AutoVectorizingCopyWithAssumedAlignmentILi128EEENS4_14SM90_TMA_STOREES23_S25_S25_EEEvvEEEEvNT_6ParamsE,@function
        .size           _ZN7cutlass13device_kernelINS_4gemm6kernel13GemmUniversalIN4cute5tupleIJiiiiEEENS1_10collective13CollectiveMmaINS1_35MainloopSm100TmaUmmaWarpSpecializedILi4ELi2ELi4ENS5_IJNS4_1CILi2EEENSA_ILi1EEESC_EEEEENS5_IJNSA_ILi64EEENSA_ILi128EEESG_EEENS_12float_e5m2_tENS5_IJlSC_lEEESI_SJ_NS4_8TiledMMAINS4_8MMA_AtomIJNS4_10MMA_TraitsINS4_19SM100_MMA_F8F6F4_SSEJSI_SI_fSF_SG_NS4_17integral_constantINS4_4UMMA5MajorELSQ_0EEESR_NSO_INSP_7ScaleInELSS_0EEEST_EEEEEENS4_6LayoutINS5_IJSC_SC_SC_EEENS5_IJNSA_ILi0EEESY_SY_EEEEENS5_IJNS4_10UnderscoreES11_S11_EEEEENS4_13SM90_TMA_LOADENS4_14ComposedLayoutINS4_7SwizzleILi3ELi4ELi3EEENS4_18smem_ptr_flag_bitsILi8EEENSW_INS5_IJNSA_ILi8EEESG_EEENS5_IJSG_SC_EEEEEEEvNS4_8identityENS4_23SM90_TMA_LOAD_MULTICASTES1E_vS1F_EENS_8epilogue10collective18CollectiveEpilogueINS1I_23Sm100TmaWarpSpecializedILi2ELi2ELi32ELb0ELb0EEEJSH_NS5_IJNSW_ISF_SC_EES1N_EEESI_SJ_SI_SJ_NS1I_6fusion15FusionCallbacksIS1M_NS1P_17LinearCombinationISI_fSI_fLNS_15FloatRoundStyleE2EEESH_S1O_JEEENS4_5SM1004TMEM4LOAD26SM100_TMEM_LOAD_16dp32b32xES14_NS15_INS16_ILi2ELi4ELi3EEES19_NSW_INS5_IJS1A_SF_EEENS5_IJSF_SC_EEEEEEENS4_39AutoVectorizingCopyWithAssumedAlignmentILi128EEENS4_14SM90_TMA_STOREES23_S25_S25_EEEvvEEEEvNT_6ParamsE,(.L_x_149 - _ZN7cutlass13device_kernelINS_4gemm6kernel13GemmUniversalIN4cute5tupleIJiiiiEEENS1_10collective13CollectiveMmaINS1_35MainloopSm100TmaUmmaWarpSpecializedILi4ELi2ELi4ENS5_IJNS4_1CILi2EEENSA_ILi1EEESC_EEEEENS5_IJNSA_ILi64EEENSA_ILi128EEESG_EEENS_12float_e5m2_tENS5_IJlSC_lEEESI_SJ_NS4_8TiledMMAINS4_8MMA_AtomIJNS4_10MMA_TraitsINS4_19SM100_MMA_F8F6F4_SSEJSI_SI_fSF_SG_NS4_17integral_constantINS4_4UMMA5MajorELSQ_0EEESR_NSO_INSP_7ScaleInELSS_0EEEST_EEEEEENS4_6LayoutINS5_IJSC_SC_SC_EEENS5_IJNSA_ILi0EEESY_SY_EEEEENS5_IJNS4_10UnderscoreES11_S11_EEEEENS4_13SM90_TMA_LOADENS4_14ComposedLayoutINS4_7SwizzleILi3ELi4ELi3EEENS4_18smem_ptr_flag_bitsILi8EEENSW_INS5_IJNSA_ILi8EEESG_EEENS5_IJSG_SC_EEEEEEEvNS4_8identityENS4_23SM90_TMA_LOAD_MULTICASTES1E_vS1F_EENS_8epilogue10collective18CollectiveEpilogueINS1I_23Sm100TmaWarpSpecializedILi2ELi2ELi32ELb0ELb0EEEJSH_NS5_IJNSW_ISF_SC_EES1N_EEESI_SJ_SI_SJ_NS1I_6fusion15FusionCallbacksIS1M_NS1P_17LinearCombinationISI_fSI_fLNS_15FloatRoundStyleE2EEESH_S1O_JEEENS4_5SM1004TMEM4LOAD26SM100_TMEM_LOAD_16dp32b32xES14_NS15_INS16_ILi2ELi4ELi3EEES19_NSW_INS5_IJS1A_SF_EEENS5_IJSF_SC_EEEEEEENS4_39AutoVectorizingCopyWithAssumedAlignmentILi128EEENS4_14SM90_TMA_STOREES23_S25_S25_EEEvvEEEEvNT_6ParamsE)
        .other          _ZN7cutlass13device_kernelINS_4gemm6kernel13GemmUniversalIN4cute5tupleIJiiiiEEENS1_10collective13CollectiveMmaINS1_35MainloopSm100TmaUmmaWarpSpecializedILi4ELi2ELi4ENS5_IJNS4_1CILi2EEENSA_ILi1EEESC_EEEEENS5_IJNSA_ILi64EEENSA_ILi128EEESG_EEENS_12float_e5m2_tENS5_IJlSC_lEEESI_SJ_NS4_8TiledMMAINS4_8MMA_AtomIJNS4_10MMA_TraitsINS4_19SM100_MMA_F8F6F4_SSEJSI_SI_fSF_SG_NS4_17integral_constantINS4_4UMMA5MajorELSQ_0EEESR_NSO_INSP_7ScaleInELSS_0EEEST_EEEEEENS4_6LayoutINS5_IJSC_SC_SC_EEENS5_IJNSA_ILi0EEESY_SY_EEEEENS5_IJNS4_10UnderscoreES11_S11_EEEEENS4_13SM90_TMA_LOADENS4_14ComposedLayoutINS4_7SwizzleILi3ELi4ELi3EEENS4_18smem_ptr_flag_bitsILi8EEENSW_INS5_IJNSA_ILi8EEESG_EEENS5_IJSG_SC_EEEEEEEvNS4_8identityENS4_23SM90_TMA_LOAD_MULTICASTES1E_vS1F_EENS_8epilogue10collective18CollectiveEpilogueINS1I_23Sm100TmaWarpSpecializedILi2ELi2ELi32ELb0ELb0EEEJSH_NS5_IJNSW_ISF_SC_EES1N_EEESI_SJ_SI_SJ_NS1I_6fusion15FusionCallbacksIS1M_NS1P_17LinearCombinationISI_fSI_fLNS_15FloatRoundStyleE2EEESH_S1O_JEEENS4_5SM1004TMEM4LOAD26SM100_TMEM_LOAD_16dp32b32xES14_NS15_INS16_ILi2ELi4ELi3EEES19_NSW_INS5_IJS1A_SF_EEENS5_IJSF_SC_EEEEEEENS4_39AutoVectorizingCopyWithAssumedAlignmentILi128EEENS4_14SM90_TMA_STOREES23_S25_S25_EEEvvEEEEvNT_6ParamsE,@"STO_CUDA_ENTRY STV_DEFAULT"
_ZN7cutlass13device_kernelINS_4gemm6kernel13GemmUniversalIN4cute5tupleIJiiiiEEENS1_10collective13CollectiveMmaINS1_35MainloopSm100TmaUmmaWarpSpecializedILi4ELi2ELi4ENS5_IJNS4_1CILi2EEENSA_ILi1EEESC_EEEEENS5_IJNSA_ILi64EEENSA_ILi128EEESG_EEENS_12float_e5m2_tENS5_IJlSC_lEEESI_SJ_NS4_8TiledMMAINS4_8MMA_AtomIJNS4_10MMA_TraitsINS4_19SM100_MMA_F8F6F4_SSEJSI_SI_fSF_SG_NS4_17integral_constantINS4_4UMMA5MajorELSQ_0EEESR_NSO_INSP_7ScaleInELSS_0EEEST_EEEEEENS4_6LayoutINS5_IJSC_SC_SC_EEENS5_IJNSA_ILi0EEESY_SY_EEEEENS5_IJNS4_10UnderscoreES11_S11_EEEEENS4_13SM90_TMA_LOADENS4_14ComposedLayoutINS4_7SwizzleILi3ELi4ELi3EEENS4_18smem_ptr_flag_bitsILi8EEENSW_INS5_IJNSA_ILi8EEESG_EEENS5_IJSG_SC_EEEEEEEvNS4_8identityENS4_23SM90_TMA_LOAD_MULTICASTES1E_vS1F_EENS_8epilogue10collective18CollectiveEpilogueINS1I_23Sm100TmaWarpSpecializedILi2ELi2ELi32ELb0ELb0EEEJSH_NS5_IJNSW_ISF_SC_EES1N_EEESI_SJ_SI_SJ_NS1I_6fusion15FusionCallbacksIS1M_NS1P_17LinearCombinationISI_fSI_fLNS_15FloatRoundStyleE2EEESH_S1O_JEEENS4_5SM1004TMEM4LOAD26SM100_TMEM_LOAD_16dp32b32xES14_NS15_INS16_ILi2ELi4ELi3EEES19_NSW_INS5_IJS1A_SF_EEENS5_IJSF_SC_EEEEEEENS4_39AutoVectorizingCopyWithAssumedAlignmentILi128EEENS4_14SM90_TMA_STOREES23_S25_S25_EEEvvEEEEvNT_6ParamsE:
[----:B------:R-:W1:Y:S01]  /*0000*/  LDC R1, c[0x0][0x37c] ;  /* 0x0000df00ff017b82 */ /* 0x000e620000000800 */
[----:B------:R-:W2:Y:S01]  /*0010*/  S2R R93, SR_TID.X ;  /* 0x00000000005d7919 */ /* 0x000ea20000002100 */
[----:B------:R-:W3:Y:S01]  /*0020*/  LDCU.64 UR8, c[0x0][0x890] ;  /* 0x00011200ff0877ac */ /* 0x000ee20008000a00 */
[----:B------:R-:W-:Y:S02]  /*0030*/  PRMT R84, RZ, 0x7610, R84 ;  /* 0x00007610ff547816 */ /* 0x000fe40000000054 */
[----:B------:R-:W-:Y:S01]  /*0040*/  ELECT P3, URZ, PT ;  /* 0x0000000000ff782f */ /* 0x000fe20003860000 */
[----:B---3--:R-:W-:-:S04]  /*0050*/  UISETP.NE.U32.AND UP0, UPT, UR8, URZ, UPT ;  /* 0x000000ff0800728c */ /* 0x008fc8000bf05070 */
[----:B------:R-:W-:Y:S01]  /*0060*/  UISETP.NE.AND.EX UP0, UPT, UR9, URZ, UPT, UP0 ;  /* 0x000000ff0900728c */ /* 0x000fe2000bf05300 */
[----:B--2---:R-:W-:-:S05]  /*0070*/  SHF.R.U32.HI R85, RZ, 0x5, R93 ;  /* 0x00000005ff557819 */ /* 0x004fca000001165d */
[----:B------:R-:W2:Y:S02]  /*0080*/  SHFL.IDX PT, R0, R85, RZ, 0x1f ;  /* 0x00001fff55007589 */ /* 0x000ea400000e0000 */
[----:B--2---:R-:W-:Y:S01]  /*0090*/  R2UR UR18, R0 ;  /* 0x00000000001272ca */ /* 0x004fe200000e0000 */
[----:B-1----:R-:W-:-:S14]  /*00a0*/  BRA.U UP0, `(.L_x_0) ;  /* 0x0000000100307547 */ /* 0x002fdc000b800000 */
[----:B------:R-:W1:Y:S02]  /*00b0*/  LDCU.64 UR4, c[0x0][0x888] ;  /* 0x00011100ff0477ac */ /* 0x000e640008000a00 */
[----:B-1----:R-:W-:-:S04]  /*00c0*/  UISETP.NE.U32.AND UP0, UPT, UR4, URZ, UPT ;  /* 0x000000ff0400728c */ /* 0x002fc8000bf05070 */
[----:B------:R-:W-:-:S09]  /*00d0*/  UISETP.NE.AND.EX UP0, UPT, UR5, URZ, UPT, UP0 ;  /* 0x000000ff0500728c */ /* 0x000fd2000bf05300 */
[----:B------:R-:W-:Y:S05]  /*00e0*/  BRA.U !UP0, `(.L_x_1) ;  /* 0x0000000108147547 */ /* 0x000fea000b800000 */
[----:B------:R-:W1:Y:S01]  /*00f0*/  LDC.64 R2, c[0x0][0x888] ;  /* 0x00022200ff027b82 */ /* 0x000e620000000a00 */
[----:B------:R-:W1:Y:S02]  /*0100*/  LDCU.64 UR4, c[0x0][0x358] ;  /* 0x00006b00ff0477ac */ /* 0x000e640008000a00 */
[----:B-1----:R1:W5:Y:S01]  /*0110*/  LDG.E R41, desc[UR4][R2.64] ;  /* 0x0000000402297981 */ /* 0x002362000c1e1900 */
[----:B------:R-:W-:Y:S01]  /*0120*/  HFMA2 R84, -RZ, RZ, 0, 5.9604644775390625e-08 ;  /* 0x00000001ff547431 */ /* 0x000fe200000001ff */
[----:B------:R-:W-:Y:S05]  /*0130*/  BRA `(.L_x_0) ;  /* 0x00000000000c7947 */ /* 0x000fea0003800000 */
.L_x_1:
[----:B------:R-:W1:Y:S01]  /*0140*/  LDCU UR4, c[0x0][0x880] ;  /* 0x00011000ff0477ac */ /* 0x000e620008000800 */
[----:B------:R-:W-:Y:S01]  /*0150*/  HFMA2 R84, -RZ, RZ, 0, 5.9604644775390625e-08 ;  /* 0x00000001ff547431 */ /* 0x000fe200000001ff */
[----:B-1----:R-:W-:-:S07]  /*0160*/  MOV R41, UR4 ;  /* 0x0000000400297c02 */ /* 0x002fce0008000f00 */
.L_x_0:
[----:B------:R-:W2:Y:S02]  /*0170*/  LDCU.64 UR4, c[0x0][0x8b0] ;  /* 0x00011600ff0477ac */ /* 0x000ea40008000a00 */
[----:B--2---:R-:W-:-:S04]  /*0180*/  UISETP.NE.U32.AND UP0, UPT, UR4, URZ, UPT ;  /* 0x000000ff0400728c */ /* 0x004fc8000bf05070 */
[----:B------:R-:W-:-:S09]  /*0190*/  UISETP.NE.AND.EX UP0, UPT, UR5, URZ, UPT, UP0 ;  /* 0x000000ff0500728c */ /* 0x000fd2000bf05300 */
[----:B------:R-:W-:Y:S05]  /*01a0*/  BRA.U UP0, `(.L_x_2) ;  /* 0x0000000100287547 */ /* 0x000fea000b800000 */
[----:B------:R-:W2:Y:S02]  /*01b0*/  LDCU.64 UR4, c[0x0][0x8a8] ;  /* 0x00011500ff0477ac */ /* 0x000ea40008000a00 */
[----:B--2---:R-:W-:-:S04]  /*01c0*/  UISETP.NE.U32.AND UP0, UPT, UR4, URZ, UPT ;  /* 0x000000ff0400728c */ /* 0x004fc8000bf05070 */
[----:B------:R-:W-:-:S09]  /*01d0*/  UISETP.NE.AND.EX UP0, UPT, UR5, URZ, UPT, UP0 ;  /* 0x000000ff0500728c */ /* 0x000fd2000bf05300 */
[----:B------:R-:W-:Y:S05]  /*01e0*/  BRA.U !UP0, `(.L_x_3) ;  /* 0x0000000108107547 */ /* 0x000fea000b800000 */
[----:B------:R-:W2:Y:S01]  /*01f0*/  LDC.64 R38, c[0x0][0x8a8] ;  /* 0x00022a00ff267b82 */ /* 0x000ea20000000a00 */
[----:B------:R-:W2:Y:S02]  /*0200*/  LDCU.64 UR4, c[0x0][0x358] ;  /* 0x00006b00ff0477ac */ /* 0x000ea40008000a00 */
[----:B--2---:R2:W5:Y:S01]  /*0210*/  LDG.E R38, desc[UR4][R38.64] ;  /* 0x0000000426267981 */ /* 0x004562000c1e1900 */
[----:B------:R-:W-:Y:S05]  /*0220*/  BRA `(.L_x_2) ;  /* 0x0000000000087947 */ /* 0x000fea0003800000 */
.L_x_3:
[----:B------:R-:W2:Y:S02]  /*0230*/  LDCU UR4, c[0x0][0x8a0] ;  /* 0x00011400ff0477ac */ /* 0x000ea40008000800 */
[----:B--2---:R-:W-:Y:S02]  /*0240*/  MOV R38, UR4 ;  /* 0x0000000400267c02 */ /* 0x004fe40008000f00 */
.L_x_2:
[----:B------:R-:W-:Y:S01]  /*0250*/  IMAD.U32 R0, RZ, RZ, UR18 ;  /* 0x00000012ff007e24 */ /* 0x000fe2000f8e00ff */
[----:B------:R-:W-:Y:S04]  /*0260*/  BSSY.RECONVERGENT B0, `(.L_x_4) ;  /* 0x000000c000007945 */ /* 0x000fe80003800200 */
[C---:B------:R-:W-:Y:S02]  /*0270*/  ISETP.NE.OR P1, PT, R0.reuse, 0x1, !P3 ;  /* 0x000000010000780c */ /* 0x040fe40005f25670 */
[----:B------:R-:W-:-:S11]  /*0280*/  ISETP.NE.OR P0, PT, R0, 0x3, !P3 ;  /* 0x000000030000780c */ /* 0x000fd60005f05670 */
[----:B------:R-:W-:Y:S05]  /*0290*/  @P1 BRA `(.L_x_5) ;  /* 0x0000000000201947 */ /* 0x000fea0003800000 */
[----:B------:R-:W3:Y:S02]  /*02a0*/  LDCU.64 UR4, c[0x0][0x348] ;  /* 0x00006900ff0477ac */ /* 0x000ee40008000a00 */
[----:B---3--:R-:W-:Y:S02]  /*02b0*/  UIADD3 UR6, UP1, UPT, UR4, 0x80, URZ ;  /* 0x0000008004067890 */ /* 0x008fe4000ff3e0ff */
[----:B------:R-:W-:Y:S02]  /*02c0*/  UIADD3 UR4, UP0, UPT, UR4, 0x180, URZ ;  /* 0x0000018004047890 */ /* 0x000fe4000ff1e0ff */
[----:B------:R-:W-:Y:S02]  /*02d0*/  UIADD3.X UR7, UPT, UPT, URZ, UR5, URZ, UP1, !UPT ;  /* 0x00000005ff077290 */ /* 0x000fe40008ffe4ff */
[----:B------:R-:W-:-:S07]  /*02e0*/  UIADD3.X UR5, UPT, UPT, URZ, UR5, URZ, UP0, !UPT ;  /* 0x00000005ff057290 */ /* 0x000fce00087fe4ff */
[----:B------:R3:W-:Y:S02]  /*02f0*/  UTMACCTL.PF [UR6] ;  /* 0x00000000060079b9 */ /* 0x0007e40008040000 */
[----:B------:R3:W-:Y:S02]  /*0300*/  UTMACCTL.PF [UR4] ;  /* 0x00000000040079b9 */ /* 0x0007e40008040000 */
[----:B---3--:R-:W-:Y:S01]  /*0310*/  NOP ;  /* 0x0000000000007918 */ /* 0x008fe20000000000 */
.L_x_5:
[----:B------:R-:W-:Y:S05]  /*0320*/  BSYNC.RECONVERGENT B0 ;  /* 0x0000000000007941 */ /* 0x000fea0003800200 */
.L_x_4:
[----:B------:R-:W-:Y:S04]  /*0330*/  BSSY.RECONVERGENT B0, `(.L_x_6) ;  /* 0x000000a000007945 */ /* 0x000fe80003800200 */
        /* <DEDUP_REMOVED lines=9> */
.L_x_7:
[----:B------:R-:W-:Y:S05]  /*03d0*/  BSYNC.RECONVERGENT B0 ;  /* 0x0000000000007941 */ /* 0x000fea0003800200 */
.L_x_6:
[----:B------:R-:W3:Y:S01]  /*03e0*/  LDCU.64 UR4, c[0x0][0x888] ;  /* 0x00011100ff0477ac */ /* 0x000ee20008000a00 */
[----:B------:R-:W-:Y:S02]  /*03f0*/  UISETP.EQ.U32.AND UP2, UPT, UR8, URZ, UPT ;  /* 0x000000ff0800728c */ /* 0x000fe4000bf42070 */
[----:B------:R-:W-:Y:S02]  /*0400*/  UPLOP3.LUT UP3, UPT, UPT, UPT, UPT, 0x80, 0x8 ;  /* 0x000000000008789c */ /* 0x000fe40003f6f070 */
[----:B---3--:R-:W-:-:S04]  /*0410*/  UISETP.NE.U32.AND UP0, UPT, UR4, URZ, UPT ;  /* 0x000000ff0400728c */ /* 0x008fc8000bf05070 */
[----:B------:R-:W-:-:S04]  /*0420*/  UISETP.NE.AND.EX UP1, UPT, UR5, URZ, UPT, UP0 ;  /* 0x000000ff0500728c */ /* 0x000fc8000bf25300 */
[----:B------:R-:W-:-:S04]  /*0430*/  UISETP.EQ.OR.EX UP4, UPT, UR9, URZ, !UP1, UP2 ;  /* 0x000000ff0900728c */ /* 0x000fc8000cf82720 */
[----:B------:R-:W-:-:S06]  /*0440*/  UP2UR UR4, UPR, URZ, 0x10 ;  /* 0x00000010ff047883 */ /* 0x000fcc0008000000 */
[----:B------:R-:W-:Y:S01]  /*0450*/  MOV R86, UR4 ;  /* 0x0000000400567c02 */ /* 0x000fe20008000f00 */
[----:B------:R-:W-:Y:S06]  /*0460*/  BRA.U !UP4, `(.L_x_8) ;  /* 0x000000010c207547 */ /* 0x000fec000b800000 */
[----:B------:R-:W-:Y:S01]  /*0470*/  UISETP.NE.U32.AND UP2, UPT, UR8, URZ, UPT ;  /* 0x000000ff0800728c */ /* 0x000fe2000bf45070 */
[----:B-----5:R-:W-:Y:S01]  /*0480*/  FSETP.NEU.AND P0, PT, R41, RZ, PT ;  /* 0x000000ff2900720b */ /* 0x020fe20003f0d000 */
[----:B------:R-:W-:Y:S02]  /*0490*/  USEL UR4, URZ, 0xffffffff, UP1 ;  /* 0xffffffffff047887 */ /* 0x000fe40008800000 */
[----:B------:R-:W-:-:S10]  /*04a0*/  UISETP.NE.AND.EX UP2, UPT, UR9, URZ, UPT, UP2 ;  /* 0x000000ff0900728c */ /* 0x000fd4000bf45320 */
[----:B------:R-:W-:Y:S01]  /*04b0*/  VOTEU.ANY UP0, P0 ;  /* 0x0000000000ff7886 */ /* 0x000fe20000000100 */
[----:B------:R-:W-:-:S04]  /*04c0*/  @!UP2 USEL UR4, URZ, 0xffffffff, UP0 ;  /* 0xffffffffff04a887 */ /* 0x000fc80008000000 */
[----:B------:R-:W-:-:S04]  /*04d0*/  ULOP3.LUT UR4, UR4, 0x1, URZ, 0xc0, !UPT ;  /* 0x0000000104047892 */ /* 0x000fc8000f8ec0ff */
[----:B------:R-:W-:-:S11]  /*04e0*/  UISETP.NE.U32.AND UP3, UPT, UR4, 0x1, UPT ;  /* 0x000000010400788c */ /* 0x000fd6000bf65070 */
.L_x_8:
[----:B-1----:R-:W1:Y:S01]  /*04f0*/  SHFL.IDX PT, R2, R85, RZ, 0x1f ;  /* 0x00001fff55027589 */ /* 0x002e6200000e0000 */
[----:B------:R-:W-:Y:S01]  /*0500*/  UISETP.NE.AND UP6, UPT, UR18, 0x2, UPT ;  /* 0x000000021200788c */ /* 0x000fe2000bfc5270 */
[----:B-1----:R-:W-:-:S13]  /*0510*/  ISETP.NE.AND P0, PT, R2, RZ, PT ;  /* 0x000000ff0200720c */ /* 0x002fda0003f05270 */
[----:B------:R-:W-:Y:S05]  /*0520*/  @P0 BRA `(.L_x_9) ;  /* 0x0000000000580947 */ /* 0x000fea0003800000 */
[----:B------:R-:W1:Y:S01]  /*0530*/  S2UR UR4, SR_CgaCtaId ;  /* 0x00000000000479c3 */ /* 0x000e620000008800 */
[----:B------:R-:W-:Y:S01]  /*0540*/  UMOV UR5, 0x400 ;  /* 0x0000040000057882 */ /* 0x000fe20000000000 */
[----:B------:R-:W-:Y:S01]  /*0550*/  UMOV UR8, 0x1 ;  /* 0x0000000100087882 */ /* 0x000fe20000000000 */
[----:B------:R-:W-:Y:S01]  /*0560*/  UMOV UR6, 0x2 ;  /* 0x0000000200067882 */ /* 0x000fe20000000000 */
[----:B------:R-:W-:-:S04]  /*0570*/  UIADD3 UR8, UPT, UPT, -UR8, 0x100000, URZ ;  /* 0x0010000008087890 */ /* 0x000fc8000fffe1ff */
[----:B------:R-:W-:Y:S02]  /*0580*/  USHF.L.U32 UR9, UR8, 0xb, URZ ;  /* 0x0000000b08097899 */ /* 0x000fe400080006ff */
[----:B------:R-:W-:Y:S02]  /*0590*/  USHF.L.U32 UR8, UR8, 0x1, URZ ;  /* 0x0000000108087899 */ /* 0x000fe400080006ff */
[----:B------:R-:W-:-:S04]  /*05a0*/  UIADD3 UR6, UPT, UPT, -UR6, 0x100000, URZ ;  /* 0x0010000006067890 */ /* 0x000fc8000fffe1ff */
[----:B------:R-:W-:Y:S02]  /*05b0*/  USHF.L.U32 UR7, UR6, 0xb, URZ ;  /* 0x0000000b06077899 */ /* 0x000fe400080006ff */
[----:B------:R-:W-:Y:S01]  /*05c0*/  USHF.L.U32 UR6, UR6, 0x1, URZ ;  /* 0x0000000106067899 */ /* 0x000fe200080006ff */
[----:B------:R-:W-:Y:S01]  /*05d0*/  ELECT P0, URZ, PT ;  /* 0x0000000000ff782f */ /* 0x000fe20003800000 */
[----:B-1----:R-:W-:Y:S01]  /*05e0*/  ULEA UR4, UR4, UR5, 0x18 ;  /* 0x0000000504047291 */ /* 0x002fe2000f8ec0ff */
[----:B------:R-:W1:Y:S11]  /*05f0*/  FENCE.VIEW.ASYNC.S ;  /* 0x00000000000073c6 */ /* 0x000e760000000000 */
[----:B-1----:R1:W3:Y:S01]  /*0600*/  SYNCS.EXCH.64 URZ, [UR4], UR8 ;  /* 0x0000000804ff75b2 */ /* 0x0022e20008000100 */
[----:B------:R1:W4:Y:S01]  /*0610*/  SYNCS.EXCH.64 URZ, [UR4+0x20], UR6 ;  /* 0x0000200604ff75b2 */ /* 0x0003220008000100 */
[----:B------:R1:W1:Y:S01]  /*0620*/  SYNCS.EXCH.64 URZ, [UR4+0x8], UR8 ;  /* 0x0000080804ff75b2 */ /* 0x0002620008000100 */
[----:B------:R1:W1:Y:S01]  /*0630*/  SYNCS.EXCH.64 URZ, [UR4+0x28], UR6 ;  /* 0x0000280604ff75b2 */ /* 0x0002620008000100 */
[----:B------:R1:W1:Y:S01]  /*0640*/  SYNCS.EXCH.64 URZ, [UR4+0x10], UR8 ;  /* 0x0000100804ff75b2 */ /* 0x0002620008000100 */
[----:B------:R1:W1:Y:S01]  /*0650*/  SYNCS.EXCH.64 URZ, [UR4+0x30], UR6 ;  /* 0x0000300604ff75b2 */ /* 0x0002620008000100 */
[----:B------:R1:W1:Y:S01]  /*0660*/  SYNCS.EXCH.64 URZ, [UR4+0x18], UR8 ;  /* 0x0000180804ff75b2 */ /* 0x0002620008000100 */
[----:B------:R1:W1:Y:S01]  /*0670*/  SYNCS.EXCH.64 URZ, [UR4+0x38], UR6 ;  /* 0x0000380604ff75b2 */ /* 0x0002620008000100 */
[----:B------:R-:W-:Y:S01]  /*0680*/  NOP ;  /* 0x0000000000007918 */ /* 0x000fe20000000000 */
.L_x_9:
[----:B------:R-:W2:Y:S01]  /*0690*/  SHFL.IDX PT, R2, R85, RZ, 0x1f ;  /* 0x00001fff55027589 */ /* 0x000ea200000e0000 */
[----:B------:R-:W-:Y:S01]  /*06a0*/  NOP ;  /* 0x0000000000007918 */ /* 0x000fe20000000000 */
[----:B--2---:R-:W-:-:S13]  /*06b0*/  ISETP.NE.AND P0, PT, R2, 0x1, PT ;  /* 0x000000010200780c */ /* 0x004fda0003f05270 */
[----:B------:R-:W-:Y:S05]  /*06c0*/  @P0 BRA `(.L_x_10) ;  /* 0x0000000000480947 */ /* 0x000fea0003800000 */
[----:B-1----:R-:W1:Y:S01]  /*06d0*/  S2UR UR4, SR_CgaCtaId ;  /* 0x00000000000479c3 */ /* 0x002e620000008800 */
        /* <DEDUP_REMOVED lines=12> */
[----:B-1----:R2:W1:Y:S01]  /*07a0*/  SYNCS.EXCH.64 URZ, [UR4+0x40], UR8 ;  /* 0x0000400804ff75b2 */ /* 0x0024620008000100 */
[----:B------:R2:W1:Y:S01]  /*07b0*/  SYNCS.EXCH.64 URZ, [UR4+0x50], UR6 ;  /* 0x0000500604ff75b2 */ /* 0x0004620008000100 */
[----:B------:R2:W1:Y:S01]  /*07c0*/  SYNCS.EXCH.64 URZ, [UR4+0x48], UR8 ;  /* 0x0000480804ff75b2 */ /* 0x0004620008000100 */
[----:B------:R2:W1:Y:S02]  /*07d0*/  SYNCS.EXCH.64 URZ, [UR4+0x58], UR6 ;  /* 0x0000580604ff75b2 */ /* 0x0004640008000100 */
[----:B--2---:R-:W-:Y:S01]  /*07e0*/  NOP ;  /* 0x0000000000007918 */ /* 0x004fe20000000000 */
.L_x_10:
[----:B------:R-:W2:Y:S01]  /*07f0*/  SHFL.IDX PT, R2, R85, RZ, 0x1f ;  /* 0x00001fff55027589 */ /* 0x000ea200000e0000 */
[----:B------:R-:W-:Y:S01]  /*0800*/  NOP ;  /* 0x0000000000007918 */ /* 0x000fe20000000000 */
[----:B--2---:R-:W-:-:S13]  /*0810*/  ISETP.NE.AND P0, PT, R2, 0x3, PT ;  /* 0x000000030200780c */ /* 0x004fda0003f05270 */
[----:B------:R-:W-:Y:S05]  /*0820*/  @P0 BRA `(.L_x_11) ;  /* 0x0000000000300947 */ /* 0x000fea0003800000 */
[----:B-1----:R-:W1:Y:S01]  /*0830*/  S2UR UR4, SR_CgaCtaId ;  /* 0x00000000000479c3 */ /* 0x002e620000008800 */
[----:B------:R-:W-:Y:S01]  /*0840*/  UMOV UR6, 0x400 ;  /* 0x0000040000067882 */ /* 0x000fe20000000000 */
[----:B------:R-:W-:Y:S01]  /*0850*/  UMOV UR5, 0x20 ;  /* 0x0000002000057882 */ /* 0x000fe20000000000 */
[----:B------:R-:W-:Y:S01]  /*0860*/  ELECT P0, URZ, PT ;  /* 0x0000000000ff782f */ /* 0x000fe20003800000 */
[----:B-1----:R-:W-:Y:S02]  /*0870*/  ULEA UR6, UR4, UR6, 0x18 ;  /* 0x0000000604067291 */ /* 0x002fe4000f8ec0ff */
[----:B------:R-:W-:-:S04]  /*0880*/  UIADD3 UR4, UPT, UPT, -UR5, 0x100000, URZ ;  /* 0x0010000005047890 */ /* 0x000fc8000fffe1ff */
[----:B------:R-:W-:Y:S02]  /*0890*/  USHF.L.U32 UR5, UR4, 0xb, URZ ;  /* 0x0000000b04057899 */ /* 0x000fe400080006ff */
[----:B------:R-:W-:Y:S01]  /*08a0*/  USHF.L.U32 UR4, UR4, 0x1, URZ ;  /* 0x0000000104047899 */ /* 0x000fe200080006ff */
[----:B------:R-:W1:Y:S11]  /*08b0*/  FENCE.VIEW.ASYNC.S ;  /* 0x00000000000073c6 */ /* 0x000e760000000000 */
[----:B-1----:R2:W1:Y:S01]  /*08c0*/  SYNCS.EXCH.64 URZ, [UR6+0x60], UR4 ;  /* 0x0000600406ff75b2 */ /* 0x0024620008000100 */
[----:B------:R2:W1:Y:S02]  /*08d0*/  SYNCS.EXCH.64 URZ, [UR6+0x68], UR4 ;  /* 0x0000680406ff75b2 */ /* 0x0004640008000100 */
[----:B--2---:R-:W-:Y:S01]  /*08e0*/  NOP ;  /* 0x0000000000007918 */ /* 0x004fe20000000000 */
.L_x_11:
[----:B------:R-:W2:Y:S01]  /*08f0*/  SHFL.IDX PT, R2, R85, RZ, 0x1f ;  /* 0x00001fff55027589 */ /* 0x000ea200000e0000 */
[----:B------:R-:W-:Y:S01]  /*0900*/  NOP ;  /* 0x0000000000007918 */ /* 0x000fe20000000000 */
[----:B--2---:R-:W-:-:S13]  /*0910*/  ISETP.NE.AND P0, PT, R2, 0x4, PT ;  /* 0x000000040200780c */ /* 0x004fda0003f05270 */
[----:B------:R-:W-:Y:S05]  /*0920*/  @P0 BRA `(.L_x_12) ;  /* 0x00000000004c0947 */ /* 0x000fea0003800000 */
[----:B-1----:R-:W1:Y:S01]  /*0930*/  S2UR UR6, SR_CgaCtaId ;  /* 0x00000000000679c3 */ /* 0x002e620000008800 */
[----:B------:R-:W-:Y:S01]  /*0940*/  UMOV UR4, 0x1e0 ;  /* 0x000001e000047882 */ /* 0x000fe20000000000 */
[----:B------:R-:W-:Y:S01]  /*0950*/  UMOV UR5, 0x400 ;  /* 0x0000040000057882 */ /* 0x000fe20000000000 */
[----:B------:R-:W-:Y:S01]  /*0960*/  USEL UR4, UR4, 0x1a0, UP3 ;  /* 0x000001a004047887 */ /* 0x000fe20009800000 */
[----:B------:R-:W-:Y:S01]  /*0970*/  UMOV UR8, 0x1 ;  /* 0x0000000100087882 */ /* 0x000fe20000000000 */
[----:B------:R-:W-:Y:S01]  /*0980*/  ELECT P0, URZ, PT ;  /* 0x0000000000ff782f */ /* 0x000fe20003800000 */
[----:B------:R-:W-:-:S04]  /*0990*/  UIADD3 UR8, UPT, UPT, -UR8, 0x100000, URZ ;  /* 0x0010000008087890 */ /* 0x000fc8000fffe1ff */
[----:B------:R-:W-:Y:S02]  /*09a0*/  USHF.L.U32 UR9, UR8, 0xb, URZ ;  /* 0x0000000b08097899 */ /* 0x000fe400080006ff */
[----:B------:R-:W-:Y:S02]  /*09b0*/  USHF.L.U32 UR8, UR8, 0x1, URZ ;  /* 0x0000000108087899 */ /* 0x000fe400080006ff */
[----:B-1----:R-:W-:Y:S02]  /*09c0*/  ULEA UR6, UR6, UR5, 0x18 ;  /* 0x0000000506067291 */ /* 0x002fe4000f8ec0ff */
[----:B------:R-:W-:-:S04]  /*09d0*/  UIADD3 UR4, UPT, UPT, -UR4, 0x100000, URZ ;  /* 0x0010000004047890 */ /* 0x000fc8000fffe1ff */
[----:B------:R-:W-:Y:S02]  /*09e0*/  USHF.L.U32 UR5, UR4, 0xb, URZ ;  /* 0x0000000b04057899 */ /* 0x000fe400080006ff */
[----:B------:R-:W-:Y:S01]  /*09f0*/  USHF.L.U32 UR4, UR4, 0x1, URZ ;  /* 0x0000000104047899 */ /* 0x000fe200080006ff */
[----:B------:R-:W1:Y:S03]  /*0a00*/  FENCE.VIEW.ASYNC.S ;  /* 0x00000000000073c6 */ /* 0x000e660000000000 */
[----:B-1----:R2:W1:Y:S08]  /*0a10*/  SYNCS.EXCH.64 URZ, [UR6+0x70], UR8 ;  /* 0x0000700806ff75b2 */ /* 0x0024700008000100 */
[----:B------:R2:W1:Y:S01]  /*0a20*/  SYNCS.EXCH.64 URZ, [UR6+0x80], UR4 ;  /* 0x0000800406ff75b2 */ /* 0x0004620008000100 */
[----:B------:R2:W1:Y:S01]  /*0a30*/  SYNCS.EXCH.64 URZ, [UR6+0x78], UR8 ;  /* 0x0000780806ff75b2 */ /* 0x0004620008000100 */
[----:B------:R2:W1:Y:S02]  /*0a40*/  SYNCS.EXCH.64 URZ, [UR6+0x88], UR4 ;  /* 0x0000880406ff75b2 */ /* 0x0004640008000100 */
[----:B--2---:R-:W-:Y:S01]  /*0a50*/  NOP ;  /* 0x0000000000007918 */ /* 0x004fe20000000000 */
.L_x_12:
        /* <DEDUP_REMOVED lines=20> */
[----:B------:R2:W1:Y:S01]  /*0ba0*/  SYNCS.EXCH.64 URZ, [UR4+0xb8], UR6 ;  /* 0x0000b80604ff75b2 */ /* 0x0004620008000100 */
[----:B------:R2:W1:Y:S01]  /*0bb0*/  SYNCS.EXCH.64 URZ, [UR4+0xa0], UR8 ;  /* 0x0000a00804ff75b2 */ /* 0x0004620008000100 */
[----:B------:R2:W1:Y:S01]  /*0bc0*/  SYNCS.EXCH.64 URZ, [UR4+0xc0], UR6 ;  /* 0x0000c00604ff75b2 */ /* 0x0004620008000100 */
[----:B------:R2:W1:Y:S01]  /*0bd0*/  SYNCS.EXCH.64 URZ, [UR4+0xa8], UR8 ;  /* 0x0000a80804ff75b2 */ /* 0x0004620008000100 */
[----:B------:R2:W1:Y:S02]  /*0be0*/  SYNCS.EXCH.64 URZ, [UR4+0xc8], UR6 ;  /* 0x0000c80604ff75b2 */ /* 0x0004640008000100 */
[----:B--2---:R-:W-:Y:S01]  /*0bf0*/  NOP ;  /* 0x0000000000007918 */ /* 0x004fe20000000000 */
.L_x_13:
[----:B------:R-:W2:Y:S01]  /*0c00*/  SHFL.IDX PT, R2, R85, RZ, 0x1f ;  /* 0x00001fff55027589 */ /* 0x000ea200000e0000 */
[----:B------:R-:W-:Y:S01]  /*0c10*/  NOP ;  /* 0x0000000000007918 */ /* 0x000fe20000000000 */
[----:B--2---:R-:W-:-:S13]  /*0c20*/  ISETP.NE.AND P0, PT, R2, 0x3, PT ;  /* 0x000000030200780c */ /* 0x004fda0003f05270 */
[----:B------:R-:W-:Y:S05]  /*0c30*/  @P0 BRA `(.L_x_14) ;  /* 0x0000000000380947 */ /* 0x000fea0003800000 */
[----:B------:R-:W2:Y:S01]  /*0c40*/  S2UR UR5, SR_CgaCtaId ;  /* 0x00000000000579c3 */ /* 0x000ea20000008800 */
[----:B-1----:R-:W-:Y:S01]  /*0c50*/  UMOV UR4, 0x400 ;  /* 0x0000040000047882 */ /* 0x002fe20000000000 */
[----:B------:R-:W-:Y:S01]  /*0c60*/  UMOV UR6, 0x20 ;  /* 0x0000002000067882 */ /* 0x000fe20000000000 */
[----:B------:R-:W-:Y:S01]  /*0c70*/  ELECT P0, URZ, PT ;  /* 0x0000000000ff782f */ /* 0x000fe20003800000 */
[----:B------:R-:W-:-:S04]  /*0c80*/  UIADD3 UR6, UPT, UPT, -UR6, 0x100000, URZ ;  /* 0x0010000006067890 */ /* 0x000fc8000fffe1ff */
[----:B------:R-:W-:Y:S02]  /*0c90*/  USHF.L.U32 UR7, UR6, 0xb, URZ ;  /* 0x0000000b06077899 */ /* 0x000fe400080006ff */
[----:B------:R-:W-:Y:S02]  /*0ca0*/  USHF.L.U32 UR6, UR6, 0x1, URZ ;  /* 0x0000000106067899 */ /* 0x000fe400080006ff */
[----:B--2---:R-:W-:Y:S01]  /*0cb0*/  ULEA UR4, UR5, UR4, 0x18 ;  /* 0x0000000405047291 */ /* 0x004fe2000f8ec0ff */
[----:B------:R-:W1:Y:S11]  /*0cc0*/  FENCE.VIEW.ASYNC.S ;  /* 0x00000000000073c6 */ /* 0x000e760000000000 */
[----:B-1----:R2:W1:Y:S01]  /*0cd0*/  SYNCS.EXCH.64 URZ, [UR4+0xd0], UR6 ;  /* 0x0000d00604ff75b2 */ /* 0x0024620008000100 */
[----:B------:R2:W1:Y:S01]  /*0ce0*/  SYNCS.EXCH.64 URZ, [UR4+0xe0], UR6 ;  /* 0x0000e00604ff75b2 */ /* 0x0004620008000100 */
[----:B------:R2:W1:Y:S01]  /*0cf0*/  SYNCS.EXCH.64 URZ, [UR4+0xd8], UR6 ;  /* 0x0000d80604ff75b2 */ /* 0x0004620008000100 */
[----:B------:R2:W1:Y:S02]  /*0d00*/  SYNCS.EXCH.64 URZ, [UR4+0xe8], UR6 ;  /* 0x0000e80604ff75b2 */ /* 0x0004640008000100 */
[----:B--2---:R-:W-:Y:S01]  /*0d10*/  NOP ;  /* 0x0000000000007918 */ /* 0x004fe20000000000 */
.L_x_14:
[----:B-1----:R-:W1:Y:S01]  /*0d20*/  LDCU UR4, c[0x0][0x36c] ;  /* 0x00006d80ff0477ac */ /* 0x002e620008000800 */
[----:B------:R-:W-:Y:S01]  /*0d30*/  ISETP.NE.OR P3, PT, R0, 0x2, !P3 ;  /* 0x000000020000780c */ /* 0x000fe20005f65670 */
[----:B------:R-:W-:Y:S01]  /*0d40*/  NOP ;  /* 0x0000000000007918 */ /* 0x000fe20000000000 */
[----:B------:R-:W-:Y:S01]  /*0d50*/  LOP3.LUT R0, R93, 0x1f, RZ, 0xc0, !PT ;  /* 0x0000001f5d007812 */ /* 0x000fe200078ec0ff */
[----:B------:R-:W-:Y:S02]  /*0d60*/  UISETP.NE.AND UP4, UPT, UR18, URZ, UPT ;  /* 0x000000ff1200728c */ /* 0x000fe4000bf85270 */
[----:B-1----:R-:W-:-:S09]  /*0d70*/  UISETP.EQ.U32.AND UP5, UPT, UR4, 0x1, UPT ;  /* 0x000000010400788c */ /* 0x002fd2000bfa2070 */
[----:B------:R-:W-:Y:S05]  /*0d80*/  BRA.U !UP5, `(.L_x_15) ;  /* 0x000000010d087547 */ /* 0x000fea000b800000 */
[----:B---34-:R-:W-:Y:S01]  /*0d90*/  UCGABAR_ARV ;  /* 0x00000000000079c7 */ /* 0x018fe20008000000 */
[----:B------:R-:W-:Y:S05]  /*0da0*/  BRA `(.L_x_16) ;  /* 0x0000000000047947 */ /* 0x000fea0003800000 */
.L_x_15:
[----:B---34-:R-:W-:Y:S01]  /*0db0*/  NOP ;  /* 0x0000000000007918 */ /* 0x018fe20000000000 */
.L_x_16:
[----:B------:R-:W1:Y:S01]  /*0dc0*/  S2UR UR20, SR_CTAID.X ;  /* 0x00000000001479c3 */ /* 0x000e620000002500 */
[----:B------:R-:W-:-:S05]  /*0dd0*/  CS2R.32 R3, SR_CgaSize ;  /* 0x0000000000037805 */ /* 0x000fca0000008a00 */
[----:B------:R-:W-:-:S05]  /*0de0*/  IMAD R3, R3, -0xa0, RZ ;  /* 0xffffff6003037824 */ /* 0x000fca00078e02ff */
[----:B------:R-:W-:-:S14]  /*0df0*/  R2UR UR5, R3 ;  /* 0x00000000030572ca */ /* 0x000fdc00000e0000 */
[----:B------:R-:W2:Y:S01]  /*0e00*/  LDCU UR5, c[0x0][UR5+0x2b0] ;  /* 0x00005600050577ac */ /* 0x000ea20008000800 */
[----:B------:R-:W-:-:S05]  /*0e10*/  CS2R.32 R3, SR_CgaSize ;  /* 0x0000000000037805 */ /* 0x000fca0000008a00 */
[----:B------:R-:W-:-:S05]  /*0e20*/  IMAD R3, R3, -0xa0, RZ ;  /* 0xffffff6003037824 */ /* 0x000fca00078e02ff */
[----:B------:R-:W-:-:S14]  /*0e30*/  R2UR UR4, R3 ;  /* 0x00000000030472ca */ /* 0x000fdc00000e0000 */
[----:B------:R-:W3:Y:S01]  /*0e40*/  LDCU UR4, c[0x0][UR4+0x2b4] ;  /* 0x00005680040477ac */ /* 0x000ee20008000800 */
[----:B------:R-:W4:Y:S01]  /*0e50*/  S2UR UR30, SR_CTAID.Y ;  /* 0x00000000001e79c3 */ /* 0x000f220000002600 */
[----:B------:R-:W-:-:S05]  /*0e60*/  CS2R.32 R3, SR_CgaSize ;  /* 0x0000000000037805 */ /* 0x000fca0000008a00 */
[----:B------:R-:W-:-:S05]  /*0e70*/  IMAD R3, R3, -0xa0, RZ ;  /* 0xffffff6003037824 */ /* 0x000fca00078e02ff */
[----:B------:R-:W-:-:S14]  /*0e80*/  R2UR UR62, R3 ;  /* 0x00000000033e72ca */ /* 0x000fdc00000e0000 */
[----:B------:R-:W3:Y:S01]  /*0e90*/  LDCU UR62, c[0x0][UR62+0x2a0] ;  /* 0x000054003e3e77ac */ /* 0x000ee20008000800 */
[----:B------:R-:W-:-:S05]  /*0ea0*/  CS2R.32 R3, SR_CgaSize ;  /* 0x0000000000037805 */ /* 0x000fca0000008a00 */
[----:B------:R-:W-:-:S05]  /*0eb0*/  IMAD R3, R3, -0xa0, RZ ;  /* 0xffffff6003037824 */ /* 0x000fca00078e02ff */
[----:B------:R-:W-:-:S14]  /*0ec0*/  R2UR UR59, R3 ;  /* 0x00000000033b72ca */ /* 0x000fdc00000e0000 */
[----:B------:R-:W3:Y:S01]  /*0ed0*/  LDCU UR59, c[0x0][UR59+0x2a4] ;  /* 0x000054803b3b77ac */ /* 0x000ee20008000800 */
[----:B------:R-:W3:Y:S01]  /*0ee0*/  S2UR UR7, SR_CgaCtaId ;  /* 0x00000000000779c3 */ /* 0x000ee20000008800 */
[----:B------:R-:W3:Y:S01]  /*0ef0*/  LDCU UR19, c[0x0][0xb24] ;  /* 0x00016480ff1377ac */ /* 0x000ee20008000800 */
[----:B------:R-:W3:Y:S01]  /*0f00*/  LDCU UR42, c[0x0][0xb24] ;  /* 0x00016480ff2a77ac */ /* 0x000ee20008000800 */
[----:B-1----:R-:W-:Y:S01]  /*0f10*/  I2FP.F32.U32 R3, UR20 ;  /* 0x0000001400037c45 */ /* 0x002fe20008201000 */
[----:B------:R-:W1:Y:S04]  /*0f20*/  LDCU UR23, c[0x0][0xb30] ;  /* 0x00016600ff1777ac */ /* 0x000e680008000800 */
[----:B--2---:R-:W-:Y:S01]  /*0f30*/  FMUL R3, R3, UR5 ;  /* 0x0000000503037c20 */ /* 0x004fe20008400000 */
[----:B----4-:R-:W-:-:S05]  /*0f40*/  I2FP.F32.U32 R2, UR30 ;  /* 0x0000001e00027c45 */ /* 0x010fca0008201000 */
[----:B------:R-:W2:Y:S01]  /*0f50*/  F2I.U32.TRUNC.NTZ R3, R3 ;  /* 0x0000000300037305 */ /* 0x000ea2000020f000 */
[----:B---3--:R-:W-:Y:S01]  /*0f60*/  FMUL R2, R2, UR4 ;  /* 0x0000000402027c20 */ /* 0x008fe20008400000 */
[----:B------:R-:W-:-:S06]  /*0f70*/  USHF.L.U32 UR28, UR7, 0xd, URZ ;  /* 0x0000000d071c7899 */ /* 0x000fcc00080006ff */
[----:B------:R-:W3:Y:S01]  /*0f80*/  F2I.U32.TRUNC.NTZ R2, R2 ;  /* 0x0000000200027305 */ /* 0x000ee2000020f000 */
[----:B------:R-:W-:Y:S01]  /*0f90*/  ULOP3.LUT UR28, UR28, 0x2000, URZ, 0xc0, !UPT ;  /* 0x000020001c1c7892 */ /* 0x000fe2000f8ec0ff */
[----:B--2---:R-:W-:Y:S02]  /*0fa0*/  R2UR UR4, R3 ;  /* 0x00000000030472ca */ /* 0x004fe400000e0000 */
[----:B---3--:R-:W-:Y:S02]  /*0fb0*/  R2UR UR6, R2 ;  /* 0x00000000020672ca */ /* 0x008fe400000e0000 */
[----:B------:R-:W-:-:S09]  /*0fc0*/  PRMT R2, RZ, 0x7610, R2 ;  /* 0x00007610ff027816 */ /* 0x000fd20000000002 */
[----:B------:R-:W-:-:S04]  /*0fd0*/  UIADD3 UR5, UPT, UPT, -UR4, URZ, URZ ;  /* 0x000000ff04057290 */ /* 0x000fc8000fffe1ff */
[----:B------:R-:W-:Y:S02]  /*0fe0*/  UIMAD UR62, UR62, UR5, UR20 ;  /* 0x000000053e3e72a4 */ /* 0x000fe4000f8e0214 */
[----:B------:R-:W-:-:S04]  /*0ff0*/  UIADD3 UR4, UPT, UPT, -UR6, URZ, URZ ;  /* 0x000000ff06047290 */ /* 0x000fc8000fffe1ff */
[----:B------:R-:W-:Y:S01]  /*1000*/  UIMAD UR59, UR59, UR4, UR30 ;  /* 0x000000043b3b72a4 */ /* 0x000fe2000f8e021e */
[----:B-1----:R-:W-:Y:S11]  /*1010*/  BRA.U UP4, `(.L_x_17) ;  /* 0x0000000104247547 */ /* 0x002ff6000b800000 */
[----:B------:R-:W-:-:S04]  /*1020*/  UISETP.NE.AND UP0, UPT, UR59, URZ, UPT ;  /* 0x000000ff3b00728c */ /* 0x000fc8000bf05270 */
[----:B------:R-:W-:-:S04]  /*1030*/  UISETP.EQ.OR UP0, UPT, UR62, URZ, !UP0 ;  /* 0x000000ff3e00728c */ /* 0x000fc8000c702670 */
[----:B------:R-:W-:Y:S02]  /*1040*/  USEL UR5, URZ, 0x1, !UP0 ;  /* 0x00000001ff057887 */ /* 0x000fe4000c000000 */
[----:B------:R-:W-:-:S04]  /*1050*/  UISETP.NE.AND UP0, UPT, UR59, URZ, UPT ;  /* 0x000000ff3b00728c */ /* 0x000fc8000bf05270 */
[----:B------:R-:W-:Y:S02]  /*1060*/  USEL UR4, URZ, 0x2, UP0 ;  /* 0x00000002ff047887 */ /* 0x000fe40008000000 */
[----:B------:R-:W-:-:S04]  /*1070*/  UISETP.NE.AND UP0, UPT, UR62, 0x1, UPT ;  /* 0x000000013e00788c */ /* 0x000fc8000bf05270 */
[----:B------:R-:W-:-:S04]  /*1080*/  USEL UR4, UR4, 0x2, UP0 ;  /* 0x0000000204047887 */ /* 0x000fc80008000000 */
[----:B------:R-:W-:-:S06]  /*1090*/  UIADD3 UR4, UPT, UPT, UR5, UR4, URZ ;  /* 0x0000000405047290 */ /* 0x000fcc000fffe0ff */
[----:B------:R-:W-:-:S07]  /*10a0*/  MOV R2, UR4 ;  /* 0x0000000400027c02 */ /* 0x000fce0008000f00 */
.L_x_17:
[----:B------:R-:W1:Y:S01]  /*10b0*/  S2UR UR36, SR_CTAID.Z ;  /* 0x00000000002479c3 */ /* 0x000e620000002700 */
[----:B------:R-:W-:-:S09]  /*10c0*/  UISETP.GE.AND UP0, UPT, UR19, 0x1, UPT ;  /* 0x000000011300788c */ /* 0x000fd2000bf06270 */
[----:B------:R-:W-:Y:S05]  /*10d0*/  BRA.U !UP0, `(.L_x_18) ;  /* 0x0000000108d47547 */ /* 0x000fea000b800000 */
[----:B------:R-:W2:Y:S01]  /*10e0*/  LDCU.128 UR12, c[0x0][0xb10] ;  /* 0x00016200ff0c77ac */ /* 0x000ea20008000c00 */
[----:B------:R-:W3:Y:S01]  /*10f0*/  LDCU UR21, c[0x0][0xb0c] ;  /* 0x00016180ff1577ac */ /* 0x000ee20008000800 */
[----:B------:R-:W4:Y:S01]  /*1100*/  LDCU UR6, c[0x0][0x370] ;  /* 0x00006e00ff0677ac */ /* 0x000f220008000800 */
[----:B------:R-:W1:Y:S01]  /*1110*/  LDCU UR7, c[0x0][0x374] ;  /* 0x00006e80ff0777ac */ /* 0x000e620008000800 */
[----:B------:R-:W1:Y:S01]  /*1120*/  LDCU UR22, c[0x0][0xb20] ;  /* 0x00016400ff1677ac */ /* 0x000e620008000800 */
[----:B--2---:R-:W-:Y:S02]  /*1130*/  UIMAD.WIDE.U32 UR4, UR20, UR12, URZ ;  /* 0x0000000c140472a5 */ /* 0x004fe4000f8e00ff */
[----:B---3--:R-:W-:Y:S01]  /*1140*/  UISETP.NE.AND UP0, UPT, UR21, 0x1, UPT ;  /* 0x000000011500788c */ /* 0x008fe2000bf05270 */
[----:B------:R-:W2:Y:S01]  /*1150*/  LDCU.64 UR8, c[0x0][0xb28] ;  /* 0x00016500ff0877ac */ /* 0x000ea20008000a00 */
[----:B----4-:R-:W-:-:S03]  /*1160*/  UIMAD.WIDE.U32 UR10, UR6, UR12, URZ ;  /* 0x0000000c060a72a5 */ /* 0x010fc6000f8e00ff */
[----:B------:R-:W-:Y:S01]  /*1170*/  UMOV UR4, UR5 ;  /* 0x0000000500047c82 */ /* 0x000fe20008000000 */
[----:B------:R-:W-:Y:S02]  /*1180*/  UISETP.NE.AND UP2, UPT, UR19, 0x1, UPT ;  /* 0x000000011300788c */ /* 0x000fe4000bf45270 */
[----:B------:R-:W-:Y:S01]  /*1190*/  USHF.R.U32.HI UR4, URZ, UR13, UR4 ;  /* 0x0000000dff047299 */ /* 0x000fe20008011604 */
[----:B------:R-:W-:Y:S01]  /*11a0*/  UMOV UR10, UR11 ;  /* 0x0000000b000a7c82 */ /* 0x000fe20008000000 */
[----:B------:R-:W-:Y:S02]  /*11b0*/  UIMAD.WIDE.U32 UR16, UR30, UR15, URZ ;  /* 0x0000000f1e1072a5 */ /* 0x000fe4000f8e00ff */
[----:B------:R-:W-:Y:S02]  /*11c0*/  USEL UR5, UR20, UR4, !UP0 ;  /* 0x0000000414057287 */ /* 0x000fe4000c000000 */
[----:B------:R-:W-:Y:S02]  /*11d0*/  @UP0 USHF.R.U32.HI UR6, URZ, UR13, UR10 ;  /* 0x0000000dff060299 */ /* 0x000fe4000801160a */
[----:B------:R-:W-:-:S02]  /*11e0*/  UISETP.NE.AND UP0, UPT, UR14, 0x1, UPT ;  /* 0x000000010e00788c */ /* 0x000fc4000bf05270 */
[----:B-1----:R-:W-:Y:S02]  /*11f0*/  UIMAD.WIDE.U32 UR10, UR7, UR15, URZ ;  /* 0x0000000f070a72a5 */ /* 0x002fe4000f8e00ff */
[----:B--2---:R-:W-:Y:S01]  /*1200*/  UIMAD.WIDE.U32 UR12, UR6, UR8, URZ ;  /* 0x00000008060c72a5 */ /* 0x004fe2000f8e00ff */
[----:B------:R-:W-:Y:S02]  /*1210*/  UMOV UR4, UR17 ;  /* 0x0000001100047c82 */ /* 0x000fe40008000000 */
[----:B------:R-:W-:Y:S02]  /*1220*/  USHF.R.U32.HI UR4, URZ, UR22, UR4 ;  /* 0x00000016ff047299 */ /* 0x000fe40008011604 */
[----:B------:R-:W-:Y:S02]  /*1230*/  UMOV UR10, UR11 ;  /* 0x0000000b000a7c82 */ /* 0x000fe40008000000 */
[----:B------:R-:W-:Y:S01]  /*1240*/  UMOV UR12, UR13 ;  /* 0x0000000d000c7c82 */ /* 0x000fe20008000000 */
[----:B------:R-:W-:-:S02]  /*1250*/  @UP0 USHF.R.U32.HI UR7, URZ, UR22, UR10 ;  /* 0x00000016ff070299 */ /* 0x000fc4000801160a */
[----:B------:R-:W-:Y:S02]  /*1260*/  USEL UR4, UR30, UR4, !UP0 ;  /* 0x000000041e047287 */ /* 0x000fe4000c000000 */
[----:B------:R-:W-:Y:S02]  /*1270*/  UIMAD.WIDE.U32 UR10, UR7, UR8, URZ ;  /* 0x00000008070a72a5 */ /* 0x000fe4000f8e00ff */
[----:B------:R-:W-:Y:S02]  /*1280*/  @UP2 USHF.R.U32.HI UR6, URZ, UR9, UR12 ;  /* 0x00000009ff062299 */ /* 0x000fe4000801160c */
[----:B------:R-:W-:-:S03]  /*1290*/  UIMAD.WIDE.U32 UR12, UR4, UR8, URZ ;  /* 0x00000008040c72a5 */ /* 0x000fc6000f8e00ff */
[----:B------:R-:W-:Y:S02]  /*12a0*/  UMOV UR10, UR11 ;  /* 0x0000000b000a7c82 */ /* 0x000fe40008000000 */
[----:B------:R-:W-:Y:S02]  /*12b0*/  @UP2 USHF.R.U32.HI UR7, URZ, UR9, UR10 ;  /* 0x00000009ff072299 */ /* 0x000fe4000801160a */
[----:B------:R-:W-:Y:S02]  /*12c0*/  UIMAD UR10, UR6, UR19, URZ ;  /* 0x00000013060a72a4 */ /* 0x000fe4000f8e02ff */
[----:B------:R-:W-:-:S04]  /*12d0*/  UIMAD UR7, UR7, UR19, URZ ;  /* 0x00000013070772a4 */ /* 0x000fc8000f8e02ff */
[----:B------:R-:W-:-:S03]  /*12e0*/  UISETP.GE.AND UP0, UPT, UR4, UR7, UPT ;  /* 0x000000070400728c */ /* 0x000fc6000bf06270 */
[----:B------:R-:W-:Y:S01]  /*12f0*/  UMOV UR7, UR13 ;  /* 0x0000000d00077c82 */ /* 0x000fe20008000000 */
[----:B------:R-:W-:Y:S02]  /*1300*/  UISETP.GE.OR UP0, UPT, UR5, UR10, UP0 ;  /* 0x0000000a0500728c */ /* 0x000fe40008706670 */
[----:B------:R-:W-:Y:S02]  /*1310*/  UIMAD.WIDE.U32 UR10, UR5, UR8, URZ ;  /* 0x00000008050a72a5 */ /* 0x000fe4000f8e00ff */
[----:B------:R-:W-:Y:S02]  /*1320*/  USHF.R.U32.HI UR7, URZ, UR9, UR7 ;  /* 0x00000009ff077299 */ /* 0x000fe40008011607 */
[----:B------:R-:W-:Y:S02]  /*1330*/  UIADD3 UR10, UPT, UPT, -UR4, URZ, URZ ;  /* 0x000000ff040a7290 */ /* 0x000fe4000fffe1ff */
[----:B------:R-:W-:Y:S02]  /*1340*/  USEL UR7, UR4, UR7, !UP2 ;  /* 0x0000000704077287 */ /* 0x000fe4000d000000 */
[----:B------:R-:W-:Y:S01]  /*1350*/  UIMAD UR10, UR14, UR10, UR30 ;  /* 0x0000000a0e0a72a4 */ /* 0x000fe2000f8e021e */
[----:B------:R-:W-:Y:S01]  /*1360*/  @!UP0 UMOV UR8, UR11 ;  /* 0x0000000b00088c82 */ /* 0x000fe20008000000 */
[----:B------:R-:W-:-:S02]  /*1370*/  UIADD3 UR11, UPT, UPT, -UR5, URZ, URZ ;  /* 0x000000ff050b7290 */ /* 0x000fc4000fffe1ff */
[----:B------:R-:W-:Y:S02]  /*1380*/  @!UP0 USHF.R.U32.HI UR8, URZ, UR9, UR8 ;  /* 0x00000009ff088299 */ /* 0x000fe40008011608 */
[----:B------:R-:W-:Y:S02]  /*1390*/  UIADD3 UR9, UPT, UPT, -UR7, URZ, URZ ;  /* 0x000000ff07097290 */ /* 0x000fe4000fffe1ff */
[----:B------:R-:W-:Y:S02]  /*13a0*/  @!UP0 USEL UR8, UR5, UR8, !UP2 ;  /* 0x0000000805088287 */ /* 0x000fe4000d000000 */
[----:B------:R-:W-:Y:S02]  /*13b0*/  UIMAD UR9, UR19, UR9, UR4 ;  /* 0x00000009130972a4 */ /* 0x000fe4000f8e0204 */
[----:B------:R-:W-:Y:S02]  /*13c0*/  @!UP0 UIADD3 UR7, UPT, UPT, UR7, -UR8, URZ ;  /* 0x8000000807078290 */ /* 0x000fe4000fffe0ff */
[----:B------:R-:W-:-:S02]  /*13d0*/  @!UP0 UIMAD UR6, UR9, UR6, UR8 ;  /* 0x00000006090682a4 */ /* 0x000fc4000f8e0208 */
[----:B------:R-:W-:Y:S02]  /*13e0*/  @!UP0 UIMAD UR4, UR7, UR19, UR5 ;  /* 0x00000013070482a4 */ /* 0x000fe4000f8e0205 */
[----:B------:R-:W-:Y:S02]  /*13f0*/  UIMAD UR20, UR21, UR11, UR20 ;  /* 0x0000000b151472a4 */ /* 0x000fe4000f8e0214 */
[----:B------:R-:W-:Y:S01]  /*1400*/  UIMAD UR30, UR4, UR14, UR10 ;  /* 0x0000000e041e72a4 */ /* 0x000fe2000f8e020a */
[----:B------:R-:W-:Y:S02]  /*1410*/  @!UP0 UMOV UR5, UR6 ;  /* 0x0000000600058c82 */ /* 0x000fe40008000000 */
[----:B------:R-:W-:-:S12]  /*1420*/  UIMAD UR20, UR5, UR21, UR20 ;  /* 0x00000015051472a4 */ /* 0x000fd8000f8e0214 */
.L_x_18:
[----:B------:R-:W-:-:S09]  /*1430*/  UISETP.NE.AND UP0, UPT, UR23, 0x1, UPT ;  /* 0x000000011700788c */ /* 0x000fd2000bf05270 */
[----:B------:R-:W-:Y:S05]  /*1440*/  BRA.U UP0, `(.L_x_19) ;  /* 0x0000000100407547 */ /* 0x000fea000b800000 */
[----:B------:R-:W2:Y:S01]  /*1450*/  LDCU.128 UR8, c[0x0][0xb10] ;  /* 0x00016200ff0877ac */ /* 0x000ea20008000c00 */
[----:B------:R-:W3:Y:S01]  /*1460*/  LDCU UR12, c[0x0][0xb0c] ;  /* 0x00016180ff0c77ac */ /* 0x000ee20008000800 */
[----:B------:R-:W4:Y:S01]  /*1470*/  LDCU UR13, c[0x0][0xb20] ;  /* 0x00016400ff0d77ac */ /* 0x000f220008000800 */
[----:B--2---:R-:W-:Y:S02]  /*1480*/  UIMAD.WIDE.U32 UR4, UR20, UR8, URZ ;  /* 0x00000008140472a5 */ /* 0x004fe4000f8e00ff */
[----:B------:R-:W-:Y:S02]  /*1490*/  UIMAD.WIDE.U32 UR6, UR30, UR11, URZ ;  /* 0x0000000b1e0672a5 */ /* 0x000fe4000f8e00ff */
[----:B---3--:R-:W-:Y:S02]  /*14a0*/  UISETP.NE.AND UP0, UPT, UR12, 0x1, UPT ;  /* 0x000000010c00788c */ /* 0x008fe4000bf05270 */
[----:B------:R-:W-:-:S03]  /*14b0*/  USHF.R.U32.HI UR5, URZ, UR9, UR5 ;  /* 0x00000009ff057299 */ /* 0x000fc60008011605 */
[----:B------:R-:W-:Y:S01]  /*14c0*/  UMOV UR4, UR7 ;  /* 0x0000000700047c82 */ /* 0x000fe20008000000 */
[----:B------:R-:W-:Y:S02]  /*14d0*/  USEL UR5, UR20, UR5, !UP0 ;  /* 0x0000000514057287 */ /* 0x000fe4000c000000 */
[----:B------:R-:W-:Y:S02]  /*14e0*/  UISETP.NE.AND UP0, UPT, UR10, 0x1, UPT ;  /* 0x000000010a00788c */ /* 0x000fe4000bf05270 */
[----:B----4-:R-:W-:-:S04]  /*14f0*/  USHF.R.U32.HI UR4, URZ, UR13, UR4 ;  /* 0x0000000dff047299 */ /* 0x010fc80008011604 */
[----:B------:R-:W-:-:S04]  /*1500*/  USEL UR4, UR30, UR4, !UP0 ;  /* 0x000000041e047287 */ /* 0x000fc8000c000000 */
[----:B------:R-:W-:Y:S02]  /*1510*/  UIADD3 UR6, UPT, UPT, UR5, -UR4, URZ ;  /* 0x8000000405067290 */ /* 0x000fe4000fffe0ff */
[----:B------:R-:W-:Y:S02]  /*1520*/  UIADD3 UR4, UPT, UPT, -UR5, UR4, URZ ;  /* 0x0000000405047290 */ /* 0x000fe4000fffe1ff */
[----:B------:R-:W-:Y:S02]  /*1530*/  UIMAD UR30, UR6, UR10, UR30 ;  /* 0x0000000a061e72a4 */ /* 0x000fe4000f8e021e */
[----:B------:R-:W-:-:S12]  /*1540*/  UIMAD UR20, UR4, UR12, UR20 ;  /* 0x0000000c041472a4 */ /* 0x000fd8000f8e0214 */
.L_x_19:
[----:B------:R-:W-:Y:S01]  /*1550*/  UISETP.NE.AND UP0, UPT, UR18, 0x2, UPT ;  /* 0x000000021200788c */ /* 0x000fe2000bf05270 */
[----:B------:R-:W-:Y:S09]  /*1560*/  BRA.U !UP5, `(.L_x_20) ;  /* 0x000000010d0c7547 */ /* 0x000ff2000b800000 */
[----:B------:R-:W-:Y:S01]  /*1570*/  UCGABAR_WAIT ;  /* 0x0000000000007dc7 */ /* 0x000fe20008000000 */
[----:B------:R-:W-:Y:S01]  /*1580*/  CCTL.IVALL ;  /* 0x00000000ff00798f */ /* 0x000fe20002000000 */
[----:B------:R-:W-:Y:S05]  /*1590*/  BRA `(.L_x_21) ;  /* 0x0000000000047947 */ /* 0x000fea0003800000 */
.L_x_20:
[----:B------:R-:W-:Y:S06]  /*15a0*/  BAR.SYNC.DEFER_BLOCKING 0x0 ;  /* 0x0000000000007b1d */ /* 0x000fec0000010000 */
.L_x_21:
[----:B------:R-:W-:Y:S05]  /*15b0*/  BRA.U UP0, `(.L_x_22) ;  /* 0x0000001100b87547 */ /* 0x000fea000b800000 */
[----:B------:R-:W2:Y:S01]  /*15c0*/  LDCU UR6, c[0x0][0x38c] ;  /* 0x00007180ff0677ac */ /* 0x000ea20008000800 */
[----:B------:R-:W3:Y:S01]  /*15d0*/  S2UR UR8, SR_CgaCtaId ;  /* 0x00000000000879c3 */ /* 0x000ee20000008800 */
[----:B------:R-:W-:Y:S01]  /*15e0*/  PLOP3.LUT P1, PT, PT, PT, UP3, 0x80, 0x8 ;  /* 0x000000000008781c */ /* 0x000fe20003f2f038 */
[----:B------:R-:W-:Y:S01]  /*15f0*/  IMAD.MOV.U32 R12, RZ, RZ, 0x1 ;  /* 0x00000001ff0c7424 */ /* 0x000fe200078e00ff */
[----:B------:R-:W-:Y:S01]  /*1600*/  UMOV UR7, 0x400 ;  /* 0x0000040000077882 */ /* 0x000fe20000000000 */
[----:B------:R-:W-:Y:S01]  /*1610*/  UISETP.NE.AND UP1, UPT, UR18, URZ, UPT ;  /* 0x000000ff1200728c */ /* 0x000fe2000bf25270 */
[----:B------:R-:W-:Y:S01]  /*1620*/  ISETP.EQ.OR P2, PT, R0, RZ, P3 ;  /* 0x000000ff0000720c */ /* 0x000fe20001f42670 */
[----:B------:R-:W-:Y:S01]  /*1630*/  USEL UR24, URZ, 0x1, UP6 ;  /* 0x00000001ff187887 */ /* 0x000fe2000b000000 */
[----:B------:R-:W-:Y:S02]  /*1640*/  PLOP3.LUT P1, PT, P1, PT, PT, 0x8, 0x80 ;  /* 0x000000000080781c */ /* 0x000fe40000f2e170 */
[----:B------:R-:W-:Y:S01]  /*1650*/  CS2R R10, SRZ ;  /* 0x00000000000a7805 */ /* 0x000fe2000001ff00 */
[----:B------:R-:W-:Y:S01]  /*1660*/  IMAD.MOV.U32 R9, RZ, RZ, RZ ;  /* 0x000000ffff097224 */ /* 0x000fe200078e00ff */
[----:B------:R-:W4:Y:S01]  /*1670*/  LDCU UR40, c[0x0][0x370] ;  /* 0x00006e00ff2877ac */ /* 0x000f220008000800 */
[----:B------:R-:W-:Y:S01]  /*1680*/  IMAD.MOV.U32 R8, RZ, RZ, 0x1 ;  /* 0x00000001ff087424 */ /* 0x000fe200078e00ff */
[----:B------:R-:W1:Y:S01]  /*1690*/  LDCU.64 UR26, c[0x0][0x348] ;  /* 0x00006900ff1a77ac */ /* 0x000e620008000a00 */
[----:B--2---:R-:W-:-:S02]  /*16a0*/  UIADD3 UR5, UPT, UPT, UR6, 0x7f, URZ ;  /* 0x0000007f06057890 */ /* 0x004fc4000fffe0ff */
[----:B------:R-:W-:Y:S02]  /*16b0*/  USHF.R.U32.HI UR45, URZ, 0x7, UR28 ;  /* 0x00000007ff2d7899 */ /* 0x000fe4000801161c */
[----:B------:R-:W-:Y:S02]  /*16c0*/  USHF.R.S32.HI UR4, URZ, 0x1f, UR5 ;  /* 0x0000001fff047899 */ /* 0x000fe40008011405 */
[----:B---3--:R-:W-:Y:S02]  /*16d0*/  ULEA UR7, UR8, UR7, 0x18 ;  /* 0x0000000708077291 */ /* 0x008fe4000f8ec0ff */
[----:B------:R-:W-:Y:S02]  /*16e0*/  ULEA.HI UR4, UR4, UR5, URZ, 0x7 ;  /* 0x0000000504047291 */ /* 0x000fe4000f8f38ff */
[----:B------:R-:W-:Y:S02]  /*16f0*/  UIADD3 UR46, UPT, UPT, UR6, 0xfe, URZ ;  /* 0x000000fe062e7890 */ /* 0x000fe4000fffe0ff */
[----:B------:R-:W-:-:S02]  /*1700*/  USHF.R.S32.HI UR43, URZ, 0x7, UR4 ;  /* 0x00000007ff2b7899 */ /* 0x000fc40008011404 */
[----:B------:R-:W-:Y:S02]  /*1710*/  UIADD3 UR4, UPT, UPT, UR6, -0x1, URZ ;  /* 0xffffffff06047890 */ /* 0x000fe4000fffe0ff */
[----:B------:R-:W-:Y:S02]  /*1720*/  UISETP.LT.U32.AND UP0, UPT, UR43, 0x4, UPT ;  /* 0x000000042b00788c */ /* 0x000fe4000bf01070 */
[----:B------:R-:W-:Y:S02]  /*1730*/  UISETP.GE.U32.AND UP2, UPT, UR4, -0xff, UPT ;  /* 0xffffff010400788c */ /* 0x000fe4000bf46070 */
[----:B------:R-:W-:Y:S01]  /*1740*/  USEL UR41, UR43, 0x4, UP0 ;  /* 0x000000042b297887 */ /* 0x000fe20008000000 */
[----:B------:R-:W2:Y:S03]  /*1750*/  LDCU UR39, c[0x0][0x374] ;  /* 0x00006e80ff2777ac */ /* 0x000ea60008000800 */
[----:B------:R-:W-:-:S02]  /*1760*/  UIADD3 UR21, UPT, UPT, UR41, -0x1, URZ ;  /* 0xffffffff29157890 */ /* 0x000fc4000fffe0ff */
[----:B------:R-:W-:-:S03]  /*1770*/  USEL UR24, UR24, 0x2, UP1 ;  /* 0x0000000218187887 */ /* 0x000fc60008800000 */
[----:B------:R-:W-:Y:S02]  /*1780*/  @UP2 UIADD3 UR21, UPT, UPT, UR41, URZ, URZ ;  /* 0x000000ff29152290 */ /* 0x000fe4000fffe0ff */
[----:B------:R-:W-:Y:S02]  /*1790*/  UIADD3 UR29, UPT, UPT, UR7, 0xc400, UR28 ;  /* 0x0000c400071d7890 */ /* 0x000fe4000fffe01c */
[----:B------:R-:W-:Y:S02]  /*17a0*/  UIADD3 UR44, UPT, UPT, UR43, -UR41, URZ ;  /* 0x800000292b2c7290 */ /* 0x000fe4000fffe0ff */
[----:B------:R-:W-:Y:S01]  /*17b0*/  UIADD3 UR21, UPT, UPT, UR21, 0x1, URZ ;  /* 0x0000000115157890 */ /* 0x000fe2000fffe0ff */
[----:B-1--4-:R-:W-:-:S11]  /*17c0*/  UMOV UR5, URZ ;  /* 0x000000ff00057c82 */ /* 0x012fd60008000000 */
.L_x_42:
[----:B-1----:R-:W1:Y:S02]  /*17d0*/  S2UR UR4, SR_CgaCtaId ;  /* 0x00000000000479c3 */ /* 0x002e640000008800 */
[----:B-1----:R-:W-:-:S09]  /*17e0*/  UISETP.NE.AND UP0, UPT, UR4, URZ, UPT ;  /* 0x000000ff0400728c */ /* 0x002fd2000bf05270 */
[----:B------:R-:W-:Y:S05]  /*17f0*/  BRA.U UP0, `(.L_x_23) ;  /* 0x0000000100287547 */ /* 0x000fea000b800000 */
[----:B------:R-:W-:Y:S02]  /*1800*/  LEA R0, R9, UR7, 0x3 ;  /* 0x0000000709007c11 */ /* 0x000fe4000f8e18ff */
[----:B------:R-:W-:-:S04]  /*1810*/  SHF.L.U32 R3, R8, 0x1f, RZ ;  /* 0x0000001f08037819 */ /* 0x000fc800000006ff */
[----:B------:R-:W1:Y:S02]  /*1820*/  SYNCS.PHASECHK.TRANS64.TRYWAIT P0, [R0+URZ+0xe0], R3 ;  /* 0x0000e003000075a7 */ /* 0x000e6400080011ff */
[----:B-1----:R-:W-:Y:S05]  /*1830*/  @!P0 BRA `(.L_x_24) ;  /* 0x00000060001c8947 */ /* 0x002fea0003800000 */
.L_x_112:
[----:B------:R3:W-:Y:S01]  /*1840*/  SYNCS.ARRIVE.TRANS64.A1T0 RZ, [R0+URZ+0xd0], RZ ;  /* 0x0000d0ff00ff79a7 */ /* 0x0007e200081000ff */
[----:B------:R-:W-:-:S05]  /*1850*/  VIADD R9, R9, 0x1 ;  /* 0x0000000109097836 */ /* 0x000fca0000000000 */
[----:B------:R-:W-:-:S04]  /*1860*/  ISETP.NE.AND P0, PT, R9, 0x2, PT ;  /* 0x000000020900780c */ /* 0x000fc80003f05270 */
[----:B-1----:R-:W-:Y:S02]  /*1870*/  SEL R3, RZ, 0x1, P0 ;  /* 0x00000001ff037807 */ /* 0x002fe40000000000 */
[----:B------:R-:W-:Y:S02]  /*1880*/  SEL R9, R9, RZ, P0 ;  /* 0x000000ff09097207 */ /* 0x000fe40000000000 */
[----:B------:R-:W-:-:S07]  /*1890*/  LOP3.LUT R8, R8, R3, RZ, 0x3c, !PT ;  /* 0x0000000308087212 */ /* 0x000fce00078e3cff */
.L_x_23:
[----:B------:R-:W-:Y:S01]  /*18a0*/  ULEA UR4, UR5, UR7, 0x3 ;  /* 0x0000000705047291 */ /* 0x000fe2000f8e18ff */
[----:B---3--:R-:W-:Y:S01]  /*18b0*/  SHF.L.U32 R0, R12, 0x1f, RZ ;  /* 0x0000001f0c007819 */ /* 0x008fe200000006ff */
[----:B------:R-:W-:Y:S02]  /*18c0*/  UISETP.GE.U32.AND UP0, UPT, UR46, 0xff, UPT ;  /* 0x000000ff2e00788c */ /* 0x000fe4000bf06070 */
[----:B------:R-:W-:Y:S02]  /*18d0*/  USHF.L.U32 UR35, UR20, 0x6, URZ ;  /* 0x0000000614237899 */ /* 0x000fe400080006ff */
[----:B------:R-:W-:Y:S01]  /*18e0*/  ULEA UR19, UR30, UR45, 0x7 ;  /* 0x0000002d1e137291 */ /* 0x000fe2000f8e38ff */
[----:B------:R-:W-:Y:S02]  /*18f0*/  UMOV UR13, URZ ;  /* 0x000000ff000d7c82 */ /* 0x000fe40008000000 */
[----:B------:R1:W3:Y:S02]  /*1900*/  SYNCS.PHASECHK.TRANS64.TRYWAIT P0, [UR4+0x20], R0 ;  /* 0x00002000ff0075a7 */ /* 0x0002e40008001104 */
[----:B------:R-:W-:Y:S07]  /*1910*/  BRA.U !UP0, `(.L_x_25) ;  /* 0x0000000108bc7547 */ /* 0x000fee000b800000 */
[----:B------:R-:W-:Y:S01]  /*1920*/  UMOV UR6, URZ ;  /* 0x000000ff00067c82 */ /* 0x000fe20008000000 */
[----:B------:R-:W-:-:S05]  /*1930*/  UMOV UR4, UR5 ;  /* 0x0000000500047c82 */ /* 0x000fca0008000000 */
.L_x_31:
[----:B------:R-:W-:Y:S01]  /*1940*/  ULEA UR33, UR4, UR7, 0x3 ;  /* 0x0000000704217291 */ /* 0x000fe2000f8e18ff */
[----:B---3--:R-:W-:Y:S01]  /*1950*/  @!P3 MOV R2, 0x6000 ;  /* 0x000060000002b802 */ /* 0x008fe20000000f00 */
[----:B-1-34-:R-:W-:Y:S10]  /*1960*/  @P0 BRA `(.L_x_26) ;  /* 0x00000000000c0947 */ /* 0x01aff40003800000 */
[----:B------:R-:W-:-:S04]  /*1970*/  SHF.L.U32 R3, R12, 0x1f, RZ ;  /* 0x0000001f0c037819 */ /* 0x000fc800000006ff */
[----:B------:R-:W3:Y:S02]  /*1980*/  SYNCS.PHASECHK.TRANS64.TRYWAIT P0, [UR33+0x20], R3 ;  /* 0x00002003ff0075a7 */ /* 0x000ee40008001121 */
[----:B---3--:R-:W-:Y:S05]  /*1990*/  @!P0 BRA `(.L_x_27) ;  /* 0x0000005c00d88947 */ /* 0x008fea0003800000 */
.L_x_26:
[----:B------:R3:W-:Y:S01]  /*19a0*/  @!P3 SYNCS.ARRIVE.TRANS64 RZ, [UR33], R2 ;  /* 0x00000002ffffb9a7 */ /* 0x0007e20008000021 */
[----:B------:R-:W-:-:S04]  /*19b0*/  ULOP3.LUT UR5, UR24, 0x2, URZ, 0xfc, !UPT ;  /* 0x0000000218057892 */ /* 0x000fc8000f8efcff */
[----:B------:R-:W-:-:S09]  /*19c0*/  UISETP.NE.AND UP0, UPT, UR5, 0x2, UPT ;  /* 0x000000020500788c */ /* 0x000fd2000bf05270 */
[----:B------:R-:W-:Y:S05]  /*19d0*/  BRA.U UP0, `(.L_x_28) ;  /* 0x0000000100047547 */ /* 0x000fea000b800000 */
[----:B--2---:R-:W-:Y:S05]  /*19e0*/  BPT.TRAP 0x1 ;  /* 0x000000040000795c */ /* 0x004fea0000300000 */
.L_x_28:
[----:B------:R-:W-:Y:S04]  /*19f0*/  BSSY.RECONVERGENT B0, `(.L_x_29) ;  /* 0x0000003000007945 */ /* 0x000fe80003800200 */
[----:B------:R-:W-:Y:S05]  /*1a00*/  @P2 BRA `(.L_x_30) ;  /* 0x0000000000042947 */ /* 0x000fea0003800000 */
[----:B--2---:R-:W-:Y:S05]  /*1a10*/  BPT.TRAP 0x1 ;  /* 0x000000040000795c */ /* 0x004fea0000300000 */
.L_x_30:
[----:B--2---:R-:W-:Y:S05]  /*1a20*/  BSYNC.RECONVERGENT B0 ;  /* 0x0000000000007941 */ /* 0x004fea0003800200 */
.L_x_29:
[----:B------:R-:W-:Y:S02]  /*1a30*/  UIADD3 UR5, UPT, UPT, UR4, 0x1, URZ ;  /* 0x0000000104057890 */ /* 0x000fe4000fffe0ff */
[----:B------:R-:W-:Y:S02]  /*1a40*/  USHF.L.U32 UR34, UR6, 0x7, URZ ;  /* 0x0000000706227899 */ /* 0x000fe400080006ff */
[----:B------:R-:W-:Y:S02]  /*1a50*/  UISETP.NE.AND UP0, UPT, UR5, 0x4, UPT ;  /* 0x000000040500788c */ /* 0x000fe4000bf05270 */
[----:B------:R-:W-:Y:S02]  /*1a60*/  UIADD3 UR6, UPT, UPT, UR6, 0x1, URZ ;  /* 0x0000000106067890 */ /* 0x000fe4000fffe0ff */
[----:B------:R-:W-:Y:S02]  /*1a70*/  USEL UR9, URZ, 0x1, UP0 ;  /* 0x00000001ff097887 */ /* 0x000fe40008000000 */
[----:B------:R-:W-:-:S02]  /*1a80*/  USEL UR5, UR5, URZ, UP0 ;  /* 0x000000ff05057287 */ /* 0x000fc40008000000 */
[----:B------:R-:W-:Y:S02]  /*1a90*/  ULEA UR32, UR4, UR7, 0xd ;  /* 0x0000000704207291 */ /* 0x000fe4000f8e68ff */
[----:B------:R-:W-:Y:S01]  /*1aa0*/  ULEA UR8, UR5, UR7, 0x3 ;  /* 0x0000000705087291 */ /* 0x000fe2000f8e18ff */
[----:B------:R-:W-:Y:S01]  /*1ab0*/  LOP3.LUT R12, R12, UR9, RZ, 0x3c, !PT ;  /* 0x000000090c0c7c12 */ /* 0x000fe2000f8e3cff */
[----:B------:R-:W-:Y:S02]  /*1ac0*/  UIADD3 UR10, UP1, UPT, UR26, 0x80, URZ ;  /* 0x000000801a0a7890 */ /* 0x000fe4000ff3e0ff */
[----:B------:R-:W-:Y:S01]  /*1ad0*/  ULEA UR16, UR4, UR28, 0xe ;  /* 0x0000001c04107291 */ /* 0x000fe2000f8e70ff */
[----:B-1----:R-:W-:Y:S01]  /*1ae0*/  SHF.L.U32 R0, R12, 0x1f, RZ ;  /* 0x0000001f0c007819 */ /* 0x002fe200000006ff */
[----:B------:R-:W-:Y:S02]  /*1af0*/  UIADD3.X UR11, UPT, UPT, URZ, UR27, URZ, UP1, !UPT ;  /* 0x0000001bff0b7290 */ /* 0x000fe40008ffe4ff */
[----:B------:R-:W-:Y:S01]  /*1b00*/  UIADD3 UR32, UPT, UPT, UR32, 0x4400, URZ ;  /* 0x0000440020207890 */ /* 0x000fe2000fffe0ff */
[----:B------:R4:W1:Y:S01]  /*1b10*/  SYNCS.PHASECHK.TRANS64.TRYWAIT P0, [UR8+0x20], R0 ;  /* 0x00002000ff0075a7 */ /* 0x0008620008001108 */
[----:B------:R-:W-:-:S02]  /*1b20*/  UIADD3 UR8, UP0, UPT, UR26, 0x180, URZ ;  /* 0x000001801a087890 */ /* 0x000fc4000ff1e0ff */
[----:B------:R-:W-:Y:S02]  /*1b30*/  UIADD3 UR16, UPT, UPT, UR7, 0xc400, UR16 ;  /* 0x0000c40007107890 */ /* 0x000fe4000fffe010 */
[----:B------:R-:W-:Y:S02]  /*1b40*/  UIADD3.X UR9, UPT, UPT, URZ, UR27, URZ, UP0, !UPT ;  /* 0x0000001bff097290 */ /* 0x000fe400087fe4ff */
[----:B------:R-:W-:Y:S01]  /*1b50*/  UISETP.NE.AND UP0, UPT, UR6, UR21, UPT ;  /* 0x000000150600728c */ /* 0x000fe2000bf05270 */
[----:B------:R-:W-:Y:S01]  /*1b60*/  UMOV UR12, 0x0 ;  /* 0x00000000000c7882 */ /* 0x000fe20000000000 */
[----:B------:R-:W-:Y:S01]  /*1b70*/  UMOV UR13, 0x10000000 ;  /* 0x10000000000d7882 */ /* 0x000fe20000000000 */
[----:B------:R-:W-:Y:S01]  /*1b80*/  UMOV UR4, 0x30000 ;  /* 0x0003000000047882 */ /* 0x000fe20000000000 */
[----:B------:R-:W-:Y:S01]  /*1b90*/  UMOV UR20, UR36 ;  /* 0x0000002400147c82 */ /* 0x000fe20008000000 */
[----:B------:R-:W-:Y:S01]  /*1ba0*/  UMOV UR17, UR33 ;  /* 0x0000002100117c82 */ /* 0x000fe20008000000 */
[----:B------:R-:W-:Y:S01]  /*1bb0*/  UMOV UR18, UR34 ;  /* 0x0000002200127c82 */ /* 0x000fe20008000000 */
[----:B------:R-:W-:Y:S01]  /*1bc0*/  UTMALDG.3D [UR32], [UR10], desc[UR12] ;  /* 0x00000c200a0075b4 */ /* 0x000fe20008011000 */
[----:B------:R2:W-:Y:S02]  /*1bd0*/  UTMALDG.3D.MULTICAST [UR16], [UR8], UR4, desc[UR12] ;  /* 0x00000c10080073b4 */ /* 0x0005e40008011804 */
[----:B--2---:R-:W-:Y:S01]  /*1be0*/  UMOV UR13, UR21 ;  /* 0x00000015000d7c82 */ /* 0x004fe20008000000 */
[----:B------:R-:W-:Y:S01]  /*1bf0*/  UMOV UR4, UR5 ;  /* 0x0000000500047c82 */ /* 0x000fe20008000000 */
[----:B------:R-:W-:Y:S05]  /*1c00*/  BRA.U UP0, `(.L_x_31) ;  /* 0xfffffffd004c7547 */ /* 0x000fea000b83ffff */
.L_x_25:
[----:B------:R-:W-:Y:S01]  /*1c10*/  ULEA UR4, UR5, UR7, 0x3 ;  /* 0x0000000705047291 */ /* 0x000fe2000f8e18ff */
[----:B-1--4-:R-:W-:Y:S01]  /*1c20*/  SHF.L.U32 R0, R12, 0x1f, RZ ;  /* 0x0000001f0c007819 */ /* 0x012fe200000006ff */
[----:B------:R-:W-:Y:S01]  /*1c30*/  @!P1 SYNCS.ARRIVE.TRANS64.A1T0 RZ, [UR7+0x68], RZ ;  /* 0x000068ffffff99a7 */ /* 0x000fe20008100007 */
[----:B------:R-:W-:-:S06]  /*1c40*/  UISETP.GT.AND UP0, UPT, UR43, UR41, UPT ;  /* 0x000000292b00728c */ /* 0x000fcc000bf04270 */
[----:B---3--:R1:W3:Y:S03]  /*1c50*/  SYNCS.PHASECHK.TRANS64.TRYWAIT P0, [UR4+0x20], R0 ;  /* 0x00002000ff0075a7 */ /* 0x0082e60008001104 */
[----:B------:R-:W-:Y:S05]  /*1c60*/  BRA.U !UP0, `(.L_x_32) ;  /* 0x0000000108bc7547 */ /* 0x000fea000b800000 */
[----:B------:R-:W-:Y:S01]  /*1c70*/  UIADD3 UR25, UPT, UPT, UR44, UR13, URZ ;  /* 0x0000000d2c197290 */ /* 0x000fe2000fffe0ff */
[----:B------:R-:W-:-:S11]  /*1c80*/  UMOV UR4, UR5 ;  /* 0x0000000500047c82 */ /* 0x000fd60008000000 */
.L_x_38:
[----:B------:R-:W-:Y:S01]  /*1c90*/  ULEA UR9, UR4, UR7, 0x3 ;  /* 0x0000000704097291 */ /* 0x000fe2000f8e18ff */
[----:B---3--:R-:W-:Y:S01]  /*1ca0*/  @!P3 MOV R2, 0x6000 ;  /* 0x000060000002b802 */ /* 0x008fe20000000f00 */
[----:B-1-3--:R-:W-:Y:S10]  /*1cb0*/  @P0 BRA `(.L_x_33) ;  /* 0x00000000000c0947 */ /* 0x00aff40003800000 */
[----:B------:R-:W-:-:S04]  /*1cc0*/  SHF.L.U32 R3, R12, 0x1f, RZ ;  /* 0x0000001f0c037819 */ /* 0x000fc800000006ff */
[----:B------:R-:W3:Y:S02]  /*1cd0*/  SYNCS.PHASECHK.TRANS64.TRYWAIT P0, [UR9+0x20], R3 ;  /* 0x00002003ff0075a7 */ /* 0x000ee40008001109 */
[----:B---3--:R-:W-:Y:S05]  /*1ce0*/  @!P0 BRA `(.L_x_34) ;  /* 0x0000005c001c8947 */ /* 0x008fea0003800000 */
.L_x_33:
[----:B------:R3:W-:Y:S01]  /*1cf0*/  @!P3 SYNCS.ARRIVE.TRANS64 RZ, [UR9], R2 ;  /* 0x00000002ffffb9a7 */ /* 0x0007e20008000009 */
[----:B------:R-:W-:-:S04]  /*1d00*/  ULOP3.LUT UR5, UR24, 0x2, URZ, 0xfc, !UPT ;  /* 0x0000000218057892 */ /* 0x000fc8000f8efcff */
[----:B------:R-:W-:-:S09]  /*1d10*/  UISETP.NE.AND UP0, UPT, UR5, 0x2, UPT ;  /* 0x000000020500788c */ /* 0x000fd2000bf05270 */
[----:B------:R-:W-:Y:S05]  /*1d20*/  BRA.U UP0, `(.L_x_35) ;  /* 0x0000000100047547 */ /* 0x000fea000b800000 */
[----:B--2---:R-:W-:Y:S05]  /*1d30*/  BPT.TRAP 0x1 ;  /* 0x000000040000795c */ /* 0x004fea0000300000 */
.L_x_35:
[----:B------:R-:W-:Y:S04]  /*1d40*/  BSSY.RECONVERGENT B0, `(.L_x_36) ;  /* 0x0000003000007945 */ /* 0x000fe80003800200 */
[----:B------:R-:W-:Y:S05]  /*1d50*/  @P2 BRA `(.L_x_37) ;  /* 0x0000000000042947 */ /* 0x000fea0003800000 */
[----:B--2---:R-:W-:Y:S05]  /*1d60*/  BPT.TRAP 0x1 ;  /* 0x000000040000795c */ /* 0x004fea0000300000 */
.L_x_37:
[----:B--2---:R-:W-:Y:S05]  /*1d70*/  BSYNC.RECONVERGENT B0 ;  /* 0x0000000000007941 */ /* 0x004fea0003800200 */
.L_x_36:
[----:B------:R-:W-:Y:S02]  /*1d80*/  UIADD3 UR5, UPT, UPT, UR4, 0x1, URZ ;  /* 0x0000000104057890 */ /* 0x000fe4000fffe0ff */
[----:B------:R-:W-:Y:S02]  /*1d90*/  UIADD3 UR14, UP1, UPT, UR26, 0x80, URZ ;  /* 0x000000801a0e7890 */ /* 0x000fe4000ff3e0ff */
[----:B------:R-:W-:Y:S02]  /*1da0*/  UISETP.NE.AND UP0, UPT, UR5, 0x4, UPT ;  /* 0x000000040500788c */ /* 0x000fe4000bf05270 */
[----:B------:R-:W-:Y:S02]  /*1db0*/  USHF.L.U32 UR10, UR13, 0x7, URZ ;  /* 0x000000070d0a7899 */ /* 0x000fe400080006ff */
[----:B------:R-:W-:Y:S02]  /*1dc0*/  USEL UR8, URZ, 0x1, UP0 ;  /* 0x00000001ff087887 */ /* 0x000fe40008000000 */
[----:B------:R-:W-:-:S02]  /*1dd0*/  USEL UR5, UR5, URZ, UP0 ;  /* 0x000000ff05057287 */ /* 0x000fc40008000000 */
[----:B------:R-:W-:Y:S02]  /*1de0*/  UIADD3 UR22, UP0, UPT, UR26, 0x180, URZ ;  /* 0x000001801a167890 */ /* 0x000fe4000ff1e0ff */
[----:B------:R-:W-:Y:S01]  /*1df0*/  LOP3.LUT R12, R12, UR8, RZ, 0x3c, !PT ;  /* 0x000000080c0c7c12 */ /* 0x000fe2000f8e3cff */
[----:B------:R-:W-:Y:S02]  /*1e00*/  ULEA UR8, UR4, UR7, 0xd ;  /* 0x0000000704087291 */ /* 0x000fe4000f8e68ff */
[----:B------:R-:W-:Y:S01]  /*1e10*/  ULEA UR6, UR5, UR7, 0x3 ;  /* 0x0000000705067291 */ /* 0x000fe2000f8e18ff */
[----:B-1----:R-:W-:Y:S01]  /*1e20*/  SHF.L.U32 R0, R12, 0x1f, RZ ;  /* 0x0000001f0c007819 */ /* 0x002fe200000006ff */
[----:B------:R-:W-:Y:S02]  /*1e30*/  UIADD3 UR8, UPT, UPT, UR8, 0x4400, URZ ;  /* 0x0000440008087890 */ /* 0x000fe4000fffe0ff */
[----:B------:R-:W-:Y:S02]  /*1e40*/  UIADD3.X UR15, UPT, UPT, URZ, UR27, URZ, UP1, !UPT ;  /* 0x0000001bff0f7290 */ /* 0x000fe40008ffe4ff */
[----:B------:R-:W-:-:S02]  /*1e50*/  ULEA UR16, UR4, UR29, 0xe ;  /* 0x0000001d04107291 */ /* 0x000fc4000f8e70ff */
[----:B------:R-:W-:Y:S01]  /*1e60*/  UIADD3.X UR23, UPT, UPT, URZ, UR27, URZ, UP0, !UPT ;  /* 0x0000001bff177290 */ /* 0x000fe200087fe4ff */
[----:B------:R4:W1:Y:S01]  /*1e70*/  SYNCS.PHASECHK.TRANS64.TRYWAIT P0, [UR6+0x20], R0 ;  /* 0x00002000ff0075a7 */ /* 0x0008620008001106 */
[----:B------:R-:W-:Y:S01]  /*1e80*/  UMOV UR30, 0x0 ;  /* 0x00000000001e7882 */ /* 0x000fe20000000000 */
[----:B------:R-:W-:Y:S01]  /*1e90*/  UMOV UR31, 0x10000000 ;  /* 0x10000000001f7882 */ /* 0x000fe20000000000 */
[----:B------:R-:W-:Y:S01]  /*1ea0*/  UMOV UR11, UR35 ;  /* 0x00000023000b7c82 */ /* 0x000fe20008000000 */
[----:B------:R-:W-:Y:S01]  /*1eb0*/  UMOV UR12, UR36 ;  /* 0x00000024000c7c82 */ /* 0x000fe20008000000 */
[----:B------:R-:W-:Y:S01]  /*1ec0*/  UMOV UR6, 0x30000 ;  /* 0x0003000000067882 */ /* 0x000fe20000000000 */
[----:B------:R-:W-:Y:S01]  /*1ed0*/  UMOV UR20, UR36 ;  /* 0x0000002400147c82 */ /* 0x000fe20008000000 */
[----:B------:R-:W-:Y:S01]  /*1ee0*/  UMOV UR17, UR9 ;  /* 0x0000000900117c82 */ /* 0x000fe20008000000 */
[----:B------:R-:W-:Y:S01]  /*1ef0*/  UMOV UR18, UR10 ;  /* 0x0000000a00127c82 */ /* 0x000fe20008000000 */
[----:B------:R4:W-:Y:S01]  /*1f00*/  UTMALDG.3D [UR8], [UR14], desc[UR30] ;  /* 0x00001e080e0075b4 */ /* 0x0009e20008011000 */
[----:B------:R-:W-:Y:S01]  /*1f10*/  UIADD3 UR13, UPT, UPT, UR13, 0x1, URZ ;  /* 0x000000010d0d7890 */ /* 0x000fe2000fffe0ff */
[----:B------:R-:W-:-:S03]  /*1f20*/  UMOV UR4, UR5 ;  /* 0x0000000500047c82 */ /* 0x000fc60008000000 */
[----:B------:R-:W-:Y:S01]  /*1f30*/  UISETP.NE.AND UP0, UPT, UR13, UR25, UPT ;  /* 0x000000190d00728c */ /* 0x000fe2000bf05270 */
[----:B------:R4:W-:Y:S08]  /*1f40*/  UTMALDG.3D.MULTICAST [UR16], [UR22], UR6, desc[UR30] ;  /* 0x00001e10160073b4 */ /* 0x0009f00008011806 */
[----:B----4-:R-:W-:Y:S05]  /*1f50*/  BRA.U UP0, `(.L_x_38) ;  /* 0xfffffffd004c7547 */ /* 0x010fea000b83ffff */
.L_x_32:
[C---:B------:R-:W-:Y:S01]  /*1f60*/  LEA R3, R11.reuse, UR7, 0x3 ;  /* 0x000000070b037c11 */ /* 0x040fe2000f8e18ff */
[----:B------:R-:W-:Y:S01]  /*1f70*/  NOP ;  /* 0x0000000000007918 */ /* 0x000fe20000000000 */
[----:B-1----:R-:W-:Y:S02]  /*1f80*/  SHF.L.U32 R0, R10, 0x1f, RZ ;  /* 0x0000001f0a007819 */ /* 0x002fe400000006ff */
[----:B------:R-:W-:Y:S02]  /*1f90*/  LEA R5, R11, UR7, 0x4 ;  /* 0x000000070b057c11 */ /* 0x000fe4000f8e20ff */
[----:B---3--:R-:W1:Y:S02]  /*1fa0*/  SYNCS.PHASECHK.TRANS64.TRYWAIT P0, [R3+URZ+0x70], R0 ;  /* 0x00007000030075a7 */ /* 0x008e6400080011ff */
[----:B-1----:R-:W-:Y:S05]  /*1fb0*/  @!P0 BRA `(.L_x_39) ;  /* 0x0000005800808947 */ /* 0x002fea0003800000 */
.L_x_115:
[----:B------:R-:W3:Y:S01]  /*1fc0*/  LDS.128 R4, [R5+0x100] ;  /* 0x0001000005047984 */ /* 0x000ee20000000c00 */
[----:B------:R-:W-:Y:S01]  /*1fd0*/  UISETP.GE.AND UP0, UPT, UR42, 0x1, UPT ;  /* 0x000000012a00788c */ /* 0x000fe2000bf06270 */
[----:B------:R-:W-:Y:S01]  /*1fe0*/  @!PT LDS RZ, [RZ] ;  /* 0x00000000fffff984 */ /* 0x000fe20000000800 */
[----:B------:R-:W-:Y:S01]  /*1ff0*/  @!PT LDS RZ, [RZ] ;  /* 0x00000000fffff984 */ /* 0x000fe20000000800 */
[----:B------:R-:W-:Y:S01]  /*2000*/  @!PT LDS RZ, [RZ] ;  /* 0x00000000fffff984 */ /* 0x000fe20000000800 */
[----:B------:R-:W-:Y:S01]  /*2010*/  @!PT LDS RZ, [RZ] ;  /* 0x00000000fffff984 */ /* 0x000fe20000000800 */
[----:B------:R4:W-:Y:S06]  /*2020*/  MEMBAR.ALL.CTA ;  /* 0x0000000000007992 */ /* 0x0009ec0000008000 */
[----:B----4-:R-:W4:Y:S01]  /*2030*/  FENCE.VIEW.ASYNC.S ;  /* 0x00000000000073c6 */ /* 0x010f220000000000 */
[----:B---3--:R-:W-:-:S13]  /*2040*/  LOP3.LUT P0, RZ, R6, 0x1, RZ, 0xc0, !PT ;  /* 0x0000000106ff7812 */ /* 0x008fda000780c0ff */
[----:B----4-:R-:W-:Y:S01]  /*2050*/  VOTEU.ANY UP1, P0 ;  /* 0x0000000000ff7886 */ /* 0x010fe20000020100 */
[----:B------:R-:W-:-:S13]  /*2060*/  PLOP3.LUT P0, PT, PT, PT, UP1, 0x80, 0x8 ;  /* 0x000000000008781c */ /* 0x000fda0003f0f018 */
[----:B-1----:R-:W-:Y:S02]  /*2070*/  @P0 LOP3.LUT R0, R5, 0xffff, RZ, 0xc0, !PT ;  /* 0x0000ffff05000812 */ /* 0x002fe400078ec0ff */
[----:B------:R-:W-:Y:S02]  /*2080*/  @P0 MOV R2, R4 ;  /* 0x0000000400020202 */ /* 0x000fe40000000f00 */
[----:B------:R-:W-:Y:S01]  /*2090*/  @P0 R2UR UR6, R0 ;  /* 0x00000000000602ca */ /* 0x000fe200000e0000 */
[----:B------:R-:W-:Y:S01]  /*20a0*/  VIADD R0, R3, 0x80 ;  /* 0x0000008003007836 */ /* 0x000fe20000000000 */
[----:B------:R-:W-:Y:S02]  /*20b0*/  @P0 SHF.R.U32.HI R4, RZ, 0x10, R5 ;  /* 0x00000010ff040819 */ /* 0x000fe40000011605 */
[----:B------:R-:W-:Y:S02]  /*20c0*/  @P0 R2UR UR8, R2 ;  /* 0x00000000020802ca */ /* 0x000fe400000e0000 */
[----:B------:R-:W-:-:S02]  /*20d0*/  PRMT R0, RZ, 0x654, R0 ;  /* 0x00000654ff007816 */ /* 0x000fc40000000000 */
[----:B------:R-:W-:Y:S02]  /*20e0*/  @P0 R2UR UR4, R4 ;  /* 0x00000000040402ca */ /* 0x000fe400000e0000 */
[----:B------:R1:W-:Y:S03]  /*20f0*/  SYNCS.ARRIVE.TRANS64.RED.A1T0 RZ, [R0+URZ], RZ ;  /* 0x000000ff00ff79a7 */ /* 0x0003e600081004ff */
[----:B------:R-:W-:-:S04]  /*2100*/  @UP1 UMOV UR37, UR6 ;  /* 0x0000000600251c82 */ /* 0x000fc80008000000 */
[----:B------:R-:W-:-:S04]  /*2110*/  @UP1 UMOV UR38, UR8 ;  /* 0x0000000800261c82 */ /* 0x000fc80008000000 */
[----:B------:R-:W-:Y:S01]  /*2120*/  @UP1 UMOV UR36, UR4 ;  /* 0x0000000400241c82 */ /* 0x000fe20008000000 */
[----:B------:R-:W-:Y:S05]  /*2130*/  BRA.U !UP0, `(.L_x_40) ;  /* 0x0000000108d47547 */ /* 0x000fea000b800000 */
[----:B------:R-:W2:Y:S01]  /*2140*/  LDCU.128 UR12, c[0x0][0xb10] ;  /* 0x00016200ff0c77ac */ /* 0x000ea20008000c00 */
[----:B------:R-:W3:Y:S01]  /*2150*/  LDCU UR25, c[0x0][0xb20] ;  /* 0x00016400ff1977ac */ /* 0x000ee20008000800 */
[----:B------:R-:W4:Y:S01]  /*2160*/  LDCU UR20, c[0x0][0xb0c] ;  /* 0x00016180ff1477ac */ /* 0x000f220008000800 */
[----:B------:R-:W1:Y:S01]  /*2170*/  LDCU.64 UR10, c[0x0][0xb28] ;  /* 0x00016500ff0a77ac */ /* 0x000e620008000a00 */
[----:B------:R-:W-:Y:S02]  /*2180*/  UISETP.NE.AND UP3, UPT, UR42, 0x1, UPT ;  /* 0x000000012a00788c */ /* 0x000fe4000bf65270 */
[----:B--2---:R-:W-:Y:S02]  /*2190*/  UIMAD.WIDE.U32 UR16, UR39, UR15, URZ ;  /* 0x0000000f271072a5 */ /* 0x004fe4000f8e00ff */
[----:B------:R-:W-:Y:S02]  /*21a0*/  UIMAD.WIDE.U32 UR8, UR40, UR12, URZ ;  /* 0x0000000c280872a5 */ /* 0x000fe4000f8e00ff */
[----:B------:R-:W-:-:S02]  /*21b0*/  UISETP.NE.AND UP0, UPT, UR14, 0x1, UPT ;  /* 0x000000010e00788c */ /* 0x000fc4000bf05270 */
[----:B------:R-:W-:Y:S01]  /*21c0*/  UIMAD.WIDE.U32 UR22, UR37, UR15, URZ ;  /* 0x0000000f251672a5 */ /* 0x000fe2000f8e00ff */
[----:B------:R-:W-:Y:S02]  /*21d0*/  UMOV UR16, UR17 ;  /* 0x0000001100107c82 */ /* 0x000fe40008000000 */
[----:B------:R-:W-:Y:S01]  /*21e0*/  UMOV UR8, UR9 ;  /* 0x0000000900087c82 */ /* 0x000fe20008000000 */
[----:B---3--:R-:W-:Y:S02]  /*21f0*/  USHF.R.U32.HI UR16, URZ, UR25, UR16 ;  /* 0x00000019ff107299 */ /* 0x008fe40008011610 */
[----:B----4-:R-:W-:Y:S02]  /*2200*/  UISETP.NE.AND UP2, UPT, UR20, 0x1, UPT ;  /* 0x000000011400788c */ /* 0x010fe4000bf45270 */
[----:B------:R-:W-:Y:S02]  /*2210*/  USHF.R.U32.HI UR8, URZ, UR13, UR8 ;  /* 0x0000000dff087299 */ /* 0x000fe40008011608 */
[----:B------:R-:W-:-:S02]  /*2220*/  USEL UR6, UR39, UR16, !UP0 ;  /* 0x0000001027067287 */ /* 0x000fc4000c000000 */
[----:B------:R-:W-:Y:S02]  /*2230*/  USEL UR8, UR40, UR8, !UP2 ;  /* 0x0000000828087287 */ /* 0x000fe4000d000000 */
[----:B-1----:R-:W-:Y:S01]  /*2240*/  UIMAD.WIDE.U32 UR16, UR6, UR10, URZ ;  /* 0x0000000a061072a5 */ /* 0x002fe2000f8e00ff */
[----:B------:R-:W-:Y:S01]  /*2250*/  UMOV UR4, UR23 ;  /* 0x0000001700047c82 */ /* 0x000fe20008000000 */
[----:B------:R-:W-:Y:S02]  /*2260*/  UIMAD.WIDE.U32 UR18, UR38, UR12, URZ ;  /* 0x0000000c261272a5 */ /* 0x000fe4000f8e00ff */
[----:B------:R-:W-:-:S03]  /*2270*/  UIMAD.WIDE.U32 UR22, UR8, UR10, URZ ;  /* 0x0000000a081672a5 */ /* 0x000fc6000f8e00ff */
[----:B------:R-:W-:Y:S01]  /*2280*/  UMOV UR16, UR17 ;  /* 0x0000001100107c82 */ /* 0x000fe20008000000 */
[----:B------:R-:W-:Y:S02]  /*2290*/  USHF.R.U32.HI UR4, URZ, UR25, UR4 ;  /* 0x00000019ff047299 */ /* 0x000fe40008011604 */
[----:B------:R-:W-:Y:S01]  /*22a0*/  @UP3 USHF.R.U32.HI UR6, URZ, UR11, UR16 ;  /* 0x0000000bff063299 */ /* 0x000fe20008011610 */
[----:B------:R-:W-:Y:S01]  /*22b0*/  UMOV UR18, UR19 ;  /* 0x0000001300127c82 */ /* 0x000fe20008000000 */
[----:B------:R-:W-:Y:S01]  /*22c0*/  UMOV UR22, UR23 ;  /* 0x0000001700167c82 */ /* 0x000fe20008000000 */
[----:B------:R-:W-:Y:S02]  /*22d0*/  USHF.R.U32.HI UR13, URZ, UR13, UR18 ;  /* 0x0000000dff0d7299 */ /* 0x000fe40008011612 */
[----:B------:R-:W-:Y:S02]  /*22e0*/  USEL UR4, UR37, UR4, !UP0 ;  /* 0x0000000425047287 */ /* 0x000fe4000c000000 */
[----:B------:R-:W-:-:S02]  /*22f0*/  @UP3 USHF.R.U32.HI UR8, URZ, UR11, UR22 ;  /* 0x0000000bff083299 */ /* 0x000fc40008011616 */
[----:B------:R-:W-:Y:S02]  /*2300*/  UIMAD UR9, UR42, UR6, URZ ;  /* 0x000000062a0972a4 */ /* 0x000fe4000f8e02ff */
[----:B------:R-:W-:Y:S02]  /*2310*/  USEL UR6, UR38, UR13, !UP2 ;  /* 0x0000000d26067287 */ /* 0x000fe4000d000000 */
[----:B------:R-:W-:Y:S02]  /*2320*/  UIMAD UR12, UR42, UR8, URZ ;  /* 0x000000082a0c72a4 */ /* 0x000fe4000f8e02ff */
[----:B------:R-:W-:Y:S02]  /*2330*/  UISETP.GE.AND UP0, UPT, UR4, UR9, UPT ;  /* 0x000000090400728c */ /* 0x000fe4000bf06270 */
[----:B------:R-:W-:Y:S02]  /*2340*/  UIMAD.WIDE.U32 UR16, UR4, UR10, URZ ;  /* 0x0000000a041072a5 */ /* 0x000fe4000f8e00ff */
[----:B------:R-:W-:-:S02]  /*2350*/  UISETP.GE.OR UP0, UPT, UR6, UR12, UP0 ;  /* 0x0000000c0600728c */ /* 0x000fc40008706670 */
[----:B------:R-:W-:Y:S02]  /*2360*/  UIMAD.WIDE.U32 UR12, UR6, UR10, URZ ;  /* 0x0000000a060c72a5 */ /* 0x000fe4000f8e00ff */
[----:B------:R-:W-:Y:S01]  /*2370*/  UIADD3 UR15, UPT, UPT, -UR4, URZ, URZ ;  /* 0x000000ff040f7290 */ /* 0x000fe2000fffe1ff */
[----:B------:R-:W-:Y:S01]  /*2380*/  UMOV UR10, UR17 ;  /* 0x00000011000a7c82 */ /* 0x000fe20008000000 */
[----:B------:R-:W-:Y:S02]  /*2390*/  UIADD3 UR12, UPT, UPT, -UR6, URZ, URZ ;  /* 0x000000ff060c7290 */ /* 0x000fe4000fffe1ff */
[----:B------:R-:W-:-:S03]  /*23a0*/  USHF.R.U32.HI UR10, URZ, UR11, UR10 ;  /* 0x0000000bff0a7299 */ /* 0x000fc6000801160a */
[----:B------:R-:W-:Y:S01]  /*23b0*/  @!UP0 UMOV UR9, UR13 ;  /* 0x0000000d00098c82 */ /* 0x000fe20008000000 */
[----:B------:R-:W-:Y:S02]  /*23c0*/  UIMAD UR15, UR14, UR15, UR37 ;  /* 0x0000000f0e0f72a4 */ /* 0x000fe4000f8e0225 */
[----:B------:R-:W-:Y:S02]  /*23d0*/  USEL UR10, UR4, UR10, !UP3 ;  /* 0x0000000a040a7287 */ /* 0x000fe4000d800000 */
[----:B------:R-:W-:Y:S02]  /*23e0*/  @!UP0 USHF.R.U32.HI UR9, URZ, UR11, UR9 ;  /* 0x0000000bff098299 */ /* 0x000fe40008011609 */
[----:B------:R-:W-:Y:S02]  /*23f0*/  UIADD3 UR11, UPT, UPT, -UR10, URZ, URZ ;  /* 0x000000ff0a0b7290 */ /* 0x000fe4000fffe1ff */
[----:B------:R-:W-:Y:S02]  /*2400*/  @!UP0 USEL UR9, UR6, UR9, !UP3 ;  /* 0x0000000906098287 */ /* 0x000fe4000d800000 */
[----:B------:R-:W-:-:S02]  /*2410*/  UIMAD UR11, UR42, UR11, UR4 ;  /* 0x0000000b2a0b72a4 */ /* 0x000fc4000f8e0204 */
[----:B------:R-:W-:Y:S02]  /*2420*/  @!UP0 UIADD3 UR10, UPT, UPT, UR10, -UR9, URZ ;  /* 0x800000090a0a8290 */ /* 0x000fe4000fffe0ff */
[----:B------:R-:W-:Y:S02]  /*2430*/  @!UP0 UIMAD UR9, UR11, UR8, UR9 ;  /* 0x000000080b0982a4 */ /* 0x000fe4000f8e0209 */
[----:B------:R-:W-:Y:S02]  /*2440*/  @!UP0 UIMAD UR4, UR42, UR10, UR6 ;  /* 0x0000000a2a0482a4 */ /* 0x000fe4000f8e0206 */
[----:B------:R-:W-:Y:S02]  /*2450*/  UIMAD UR8, UR20, UR12, UR38 ;  /* 0x0000000c140872a4 */ /* 0x000fe4000f8e0226 */
[----:B------:R-:W-:Y:S01]  /*2460*/  UIMAD UR37, UR4, UR14, UR15 ;  /* 0x0000000e042572a4 */ /* 0x000fe2000f8e020f */
[----:B------:R-:W-:Y:S02]  /*2470*/  @!UP0 UMOV UR6, UR9 ;  /* 0x0000000900068c82 */ /* 0x000fe40008000000 */
[----:B------:R-:W-:-:S12]  /*2480*/  UIMAD UR38, UR6, UR20, UR8 ;  /* 0x00000014062672a4 */ /* 0x000fd8000f8e0208 */
.L_x_40:
[----:B------:R-:W3:Y:S02]  /*2490*/  LDCU UR4, c[0x0][0xb30] ;  /* 0x00016600ff0477ac */ /* 0x000ee40008000800 */
[----:B---3--:R-:W-:-:S09]  /*24a0*/  UISETP.NE.AND UP0, UPT, UR4, 0x1, UPT ;  /* 0x000000010400788c */ /* 0x008fd2000bf05270 */
[----:B------:R-:W-:Y:S05]  /*24b0*/  BRA.U UP0, `(.L_x_41) ;  /* 0x0000000100447547 */ /* 0x000fea000b800000 */
[----:B------:R-:W3:Y:S01]  /*24c0*/  LDCU.128 UR12, c[0x0][0xb10] ;  /* 0x00016200ff0c77ac */ /* 0x000ee20008000c00 */
[----:B------:R-:W4:Y:S01]  /*24d0*/  LDCU UR16, c[0x0][0xb0c] ;  /* 0x00016180ff1077ac */ /* 0x000f220008000800 */
[----:B------:R-:W1:Y:S01]  /*24e0*/  LDCU UR17, c[0x0][0xb20] ;  /* 0x00016400ff1177ac */ /* 0x000e620008000800 */
[----:B---3--:R-:W-:Y:S02]  /*24f0*/  UIMAD.WIDE.U32 UR10, UR38, UR12, URZ ;  /* 0x0000000c260a72a5 */ /* 0x008fe4000f8e00ff */
[----:B------:R-:W-:Y:S02]  /*2500*/  UIMAD.WIDE.U32 UR8, UR37, UR15, URZ ;  /* 0x0000000f250872a5 */ /* 0x000fe4000f8e00ff */
[----:B----4-:R-:W-:Y:S02]  /*2510*/  UISETP.NE.AND UP2, UPT, UR16, 0x1, UPT ;  /* 0x000000011000788c */ /* 0x010fe4000bf45270 */
[----:B------:R-:W-:Y:S01]  /*2520*/  UISETP.NE.AND UP0, UPT, UR14, 0x1, UPT ;  /* 0x000000010e00788c */ /* 0x000fe2000bf05270 */
[----:B------:R-:W-:-:S02]  /*2530*/  UMOV UR6, UR11 ;  /* 0x0000000b00067c82 */ /* 0x000fc40008000000 */
[----:B------:R-:W-:Y:S01]  /*2540*/  UMOV UR4, UR9 ;  /* 0x0000000900047c82 */ /* 0x000fe20008000000 */
[----:B------:R-:W-:Y:S02]  /*2550*/  USHF.R.U32.HI UR6, URZ, UR13, UR6 ;  /* 0x0000000dff067299 */ /* 0x000fe40008011606 */
[----:B-1----:R-:W-:Y:S02]  /*2560*/  USHF.R.U32.HI UR4, URZ, UR17, UR4 ;  /* 0x00000011ff047299 */ /* 0x002fe40008011604 */
[----:B------:R-:W-:Y:S02]  /*2570*/  USEL UR6, UR38, UR6, !UP2 ;  /* 0x0000000626067287 */ /* 0x000fe4000d000000 */
[----:B------:R-:W-:-:S04]  /*2580*/  USEL UR4, UR37, UR4, !UP0 ;  /* 0x0000000425047287 */ /* 0x000fc8000c000000 */
[----:B------:R-:W-:Y:S02]  /*2590*/  UIADD3 UR8, UPT, UPT, UR6, -UR4, URZ ;  /* 0x8000000406087290 */ /* 0x000fe4000fffe0ff */
[----:B------:R-:W-:Y:S02]  /*25a0*/  UIADD3 UR4, UPT, UPT, -UR6, UR4, URZ ;  /* 0x0000000406047290 */ /* 0x000fe4000fffe1ff */
[----:B------:R-:W-:Y:S02]  /*25b0*/  UIMAD UR37, UR8, UR14, UR37 ;  /* 0x0000000e082572a4 */ /* 0x000fe4000f8e0225 */
[----:B------:R-:W-:-:S12]  /*25c0*/  UIMAD UR38, UR4, UR16, UR38 ;  /* 0x00000010042672a4 */ /* 0x000fd8000f8e0226 */
.L_x_41:
[----:B------:R-:W-:Y:S01]  /*25d0*/  VIADD R11, R11, 0x1 ;  /* 0x000000010b0b7836 */ /* 0x000fe20000000000 */
[----:B------:R-:W-:Y:S01]  /*25e0*/  PLOP3.LUT P1, PT, PT, PT, PT, 0x80, 0x8 ;  /* 0x000000000008781c */ /* 0x000fe20003f2f070 */
[----:B------:R-:W-:Y:S02]  /*25f0*/  UIADD3 UR20, UPT, UPT, UR38, UR62, URZ ;  /* 0x0000003e26147290 */ /* 0x000fe4000fffe0ff */
[----:B------:R-:W-:Y:S01]  /*2600*/  UIADD3 UR30, UPT, UPT, UR37, UR59, URZ ;  /* 0x0000003b251e7290 */ /* 0x000fe2000fffe0ff */
[----:B------:R-:W-:-:S04]  /*2610*/  ISETP.NE.AND P0, PT, R11, 0x2, PT ;  /* 0x000000020b00780c */ /* 0x000fc80003f05270 */
[----:B------:R-:W-:Y:S02]  /*2620*/  SEL R3, RZ, 0x1, P0 ;  /* 0x00000001ff037807 */ /* 0x000fe40000000000 */
[----:B------:R-:W-:Y:S02]  /*2630*/  SEL R11, R11, RZ, P0 ;  /* 0x000000ff0b0b7207 */ /* 0x000fe40000000000 */
[----:B------:R-:W-:Y:S01]  /*2640*/  LOP3.LUT R10, R10, R3, RZ, 0x3c, !PT ;  /* 0x000000030a0a7212 */ /* 0x000fe200078e3cff */
[----:B------:R-:W-:Y:S06]  /*2650*/  BRA.U UP1, `(.L_x_42) ;  /* 0xfffffff1015c7547 */ /* 0x000fec000b83ffff */
[----:B------:R-:W-:Y:S01]  /*2660*/  UIADD3 UR7, UPT, UPT, UR7, 0x20, URZ ;  /* 0x0000002007077890 */ /* 0x000fe2000fffe0ff */
[----:B------:R-:W-:-:S03]  /*2670*/  SHF.L.U32 R3, R12, 0x1f, RZ ;  /* 0x0000001f0c037819 */ /* 0x000fc600000006ff */
[----:B------:R-:W-:-:S09]  /*2680*/  ULEA UR4, UR5, UR7, 0x3 ;  /* 0x0000000705047291 */ /* 0x000fd2000f8e18ff */
[----:B------:R-:W3:Y:S02]  /*2690*/  SYNCS.PHASECHK.TRANS64.TRYWAIT P0, [UR4], R3 ;  /* 0x00000003ff0075a7 */ /* 0x000ee40008001104 */
[----:B---3--:R-:W-:Y:S05]  /*26a0*/  @!P0 BRA `(.L_x_43) ;  /* 0x0000005000d88947 */ /* 0x008fea0003800000 */
.L_x_117:
[----:B------:R-:W-:-:S04]  /*26b0*/  UIADD3 UR4, UPT, UPT, UR5, 0x1, URZ ;  /* 0x0000000105047890 */ /* 0x000fc8000fffe0ff */
[----:B------:R-:W-:-:S04]  /*26c0*/  UISETP.NE.AND UP0, UPT, UR4, 0x4, UPT ;  /* 0x000000040400788c */ /* 0x000fc8000bf05270 */
[----:B------:R-:W-:Y:S02]  /*26d0*/  USEL UR6, URZ, 0x1, UP0 ;  /* 0x00000001ff067887 */ /* 0x000fe40008000000 */
[----:B------:R-:W-:-:S04]  /*26e0*/  USEL UR4, UR4, URZ, UP0 ;  /* 0x000000ff04047287 */ /* 0x000fc80008000000 */
[----:B------:R-:W-:Y:S01]  /*26f0*/  ULEA UR5, UR4, UR7, 0x3 ;  /* 0x0000000704057291 */ /* 0x000fe2000f8e18ff */
[----:B------:R-:W-:-:S04]  /*2700*/  LOP3.LUT R2, R12, UR6, RZ, 0x3c, !PT ;  /* 0x000000060c027c12 */ /* 0x000fc8000f8e3cff */
[----:B-1----:R-:W-:-:S04]  /*2710*/  SHF.L.U32 R3, R2, 0x1f, RZ ;  /* 0x0000001f02037819 */ /* 0x002fc800000006ff */
[----:B------:R-:W1:Y:S02]  /*2720*/  SYNCS.PHASECHK.TRANS64.TRYWAIT P0, [UR5], R3 ;  /* 0x00000003ff0075a7 */ /* 0x000e640008001105 */
[----:B-1----:R-:W-:Y:S05]  /*2730*/  @!P0 BRA `(.L_x_44) ;  /* 0x0000005000cc8947 */ /* 0x002fea0003800000 */
.L_x_119:
        /* <DEDUP_REMOVED lines=9> */
.L_x_121:
[----:B------:R-:W-:-:S04]  /*27d0*/  UIADD3 UR4, UPT, UPT, UR4, 0x1, URZ ;  /* 0x0000000104047890 */ /* 0x000fc8000fffe0ff */
[----:B------:R-:W-:-:S04]  /*27e0*/  UISETP.NE.AND UP0, UPT, UR4, 0x4, UPT ;  /* 0x000000040400788c */ /* 0x000fc8000bf05270 */
[----:B------:R-:W-:Y:S02]  /*27f0*/  USEL UR5, URZ, 0x1, UP0 ;  /* 0x00000001ff057887 */ /* 0x000fe40008000000 */
[----:B------:R-:W-:-:S04]  /*2800*/  USEL UR4, UR4, URZ, UP0 ;  /* 0x000000ff04047287 */ /* 0x000fc80008000000 */
[----:B------:R-:W-:Y:S01]  /*2810*/  ULEA UR4, UR4, UR7, 0x3 ;  /* 0x0000000704047291 */ /* 0x000fe2000f8e18ff */
[----:B-1----:R-:W-:-:S04]  /*2820*/  LOP3.LUT R3, R2, UR5, RZ, 0x3c, !PT ;  /* 0x0000000502037c12 */ /* 0x002fc8000f8e3cff */
[----:B------:R-:W-:Y:S01]  /*2830*/  SHF.L.U32 R3, R3, 0x1f, RZ ;  /* 0x0000001f03037819 */ /* 0x000fe200000006ff */
[----:B------:R-:W-:-:S07]  /*2840*/  IMAD.U32 R0, RZ, RZ, UR4 ;  /* 0x00000004ff007e24 */ /* 0x000fce000f8e00ff */
.L_x_46:
[----:B-1----:R1:W3:Y:S02]  /*2850*/  SYNCS.PHASECHK.TRANS64.TRYWAIT P0, [R0+URZ], R3 ;  /* 0x00000003000075a7 */ /* 0x0022e400080011ff */
[----:B---3--:R-:W-:Y:S05]  /*2860*/  @!P0 NANOSLEEP.SYNCS 0x989680 ;  /* 0x009896800000895d */ /* 0x008fea0003900000 */
[----:B------:R-:W3:Y:S02]  /*2870*/  @!P0 SYNCS.PHASECHK.TRANS64 P0, [R0+URZ], R3 ;  /* 0x00000003000085a7 */ /* 0x000ee400080010ff */
[----:B--23--:R-:W-:Y:S05]  /*2880*/  @P0 EXIT ;  /* 0x000000000000094d */ /* 0x00cfea0003800000 */
[----:B------:R-:W-:Y:S05]  /*2890*/  BRA `(.L_x_46) ;  /* 0xfffffffc00ec7947 */ /* 0x000fea000383ffff */
.L_x_22:
[----:B------:R-:W2:Y:S02]  /*28a0*/  S2UR UR4, SR_CgaCtaId ;  /* 0x00000000000479c3 */ /* 0x000ea40000008800 */
[----:B--2---:R-:W-:-:S04]  /*28b0*/  UISETP.NE.AND UP0, UPT, UR4, URZ, UPT ;  /* 0x000000ff0400728c */ /* 0x004fc8000bf05270 */
[----:B------:R-:W-:-:S09]  /*28c0*/  UISETP.NE.OR UP0, UPT, UR18, 0x1, UP0 ;  /* 0x000000011200788c */ /* 0x000fd20008705670 */
[----:B------:R-:W-:Y:S05]  /*28d0*/  BRA.U UP0, `(.L_x_47) ;  /* 0x00000005004c7547 */ /* 0x000fea000b800000 */
[----:B------:R-:W2:Y:S01]  /*28e0*/  S2UR UR5, SR_CgaCtaId ;  /* 0x00000000000579c3 */ /* 0x000ea20000008800 */
[----:B------:R-:W-:Y:S01]  /*28f0*/  UMOV UR4, 0x400 ;  /* 0x0000040000047882 */ /* 0x000fe20000000000 */
[----:B------:R-:W-:Y:S01]  /*2900*/  ISETP.GE.U32.AND P2, PT, R0, 0x2, PT ;  /* 0x000000020000780c */ /* 0x000fe20003f46070 */
[----:B------:R-:W-:Y:S01]  /*2910*/  IMAD.MOV.U32 R12, RZ, RZ, 0x1 ;  /* 0x00000001ff0c7424 */ /* 0x000fe200078e00ff */
[----:B------:R-:W-:Y:S02]  /*2920*/  CS2R R10, SRZ ;  /* 0x00000000000a7805 */ /* 0x000fe4000001ff00 */
[----:B------:R-:W-:Y:S01]  /*2930*/  CS2R R8, SRZ ;  /* 0x0000000000087805 */ /* 0x000fe2000001ff00 */
[----:B--2---:R-:W-:-:S03]  /*2940*/  ULEA UR6, UR5, UR4, 0x18 ;  /* 0x0000000405067291 */ /* 0x004fc6000f8ec0ff */
[----:B------:R-:W-:-:S09]  /*2950*/  UMOV UR5, URZ ;  /* 0x000000ff00057c82 */ /* 0x000fd20008000000 */
.L_x_51:
[----:B------:R-:W-:Y:S02]  /*2960*/  LEA R2, R8, UR6, 0x3 ;  /* 0x0000000608027c11 */ /* 0x000fe4000f8e18ff */
[----:B------:R-:W-:-:S03]  /*2970*/  SHF.L.U32 R5, R9, 0x1f, RZ ;  /* 0x0000001f09057819 */ /* 0x000fc600000006ff */
[----:B------:R-:W-:Y:S01]  /*2980*/  VIADD R4, R2, 0xe0 ;  /* 0x000000e002047836 */ /* 0x000fe20000000000 */
[----:B------:R-:W2:Y:S02]  /*2990*/  SYNCS.PHASECHK.TRANS64.TRYWAIT P0, [R2+URZ+0xd0], R5 ;  /* 0x0000d005020075a7 */ /* 0x000ea400080011ff */
[----:B--2---:R-:W-:Y:S05]  /*29a0*/  @!P0 BRA `(.L_x_48) ;  /* 0x0000005000608947 */ /* 0x004fea0003800000 */
.L_x_122:
[----:B------:R-:W-:Y:S01]  /*29b0*/  ULEA UR4, UR5, UR6, 0x3 ;  /* 0x0000000605047291 */ /* 0x000fe2000f8e18ff */
[----:B------:R-:W-:Y:S02]  /*29c0*/  PRMT R4, RZ, 0x654, R4 ;  /* 0x00000654ff047816 */ /* 0x000fe40000000004 */
[----:B--2---:R-:W-:Y:S01]  /*29d0*/  SHF.L.U32 R5, R12, 0x1f, RZ ;  /* 0x0000001f0c057819 */ /* 0x004fe200000006ff */
[----:B------:R-:W-:Y:S01]  /*29e0*/  UIADD3 UR7, UPT, UPT, UR4, 0x70, URZ ;  /* 0x0000007004077890 */ /* 0x000fe2000fffe0ff */
[----:B------:R2:W-:Y:S05]  /*29f0*/  SYNCS.ARRIVE.TRANS64.RED.A1T0 RZ, [R4+URZ], RZ ;  /* 0x000000ff04ff79a7 */ /* 0x0005ea00081004ff */
[----:B------:R-:W-:Y:S01]  /*2a00*/  IMAD.U32 R7, RZ, RZ, UR7 ;  /* 0x00000007ff077e24 */ /* 0x000fe2000f8e00ff */
[----:B------:R-:W3:Y:S04]  /*2a10*/  SYNCS.PHASECHK.TRANS64.TRYWAIT P0, [UR4+0x80], R5 ;  /* 0x00008005ff0075a7 */ /* 0x000ee80008001104 */
[----:B------:R-:W-:Y:S01]  /*2a20*/  PRMT R6, R0, 0x654, R7 ;  /* 0x0000065400067816 */ /* 0x000fe20000000007 */
[----:B--2---:R-:W-:Y:S01]  /*2a30*/  @!P2 IMAD.MOV.U32 R4, RZ, RZ, 0x10 ;  /* 0x00000010ff04a424 */ /* 0x004fe200078e00ff */
[----:B---3--:R-:W-:Y:S06]  /*2a40*/  @!P0 BRA `(.L_x_49) ;  /* 0x00000050004c8947 */ /* 0x008fec0003800000 */
.L_x_124:
[----:B------:R-:W-:Y:S01]  /*2a50*/  ULEA UR8, UR5, UR6, 0x4 ;  /* 0x0000000605087291 */ /* 0x000fe2000f8e20ff */
[----:B------:R-:W-:Y:S01]  /*2a60*/  SEL R3, R6, R3, !P2 ;  /* 0x0000000306037207 */ /* 0x000fe20005000000 */
[----:B------:R-:W-:Y:S01]  /*2a70*/  UIADD3 UR9, UPT, UPT, UR4, 0x70, URZ ;  /* 0x0000007004097890 */ /* 0x000fe2000fffe0ff */
[----:B--2---:R-:W-:Y:S01]  /*2a80*/  LEA R2, R11, UR6, 0x3 ;  /* 0x000000060b027c11 */ /* 0x004fe2000f8e18ff */
[----:B------:R-:W-:Y:S01]  /*2a90*/  UIADD3 UR8, UPT, UPT, UR8, 0x100, URZ ;  /* 0x0000010008087890 */ /* 0x000fe2000fffe0ff */
[----:B------:R-:W-:Y:S01]  /*2aa0*/  SHF.L.U32 R5, R10, 0x1f, RZ ;  /* 0x0000001f0a057819 */ /* 0x000fe200000006ff */
[----:B------:R2:W-:Y:S01]  /*2ab0*/  @!P2 SYNCS.ARRIVE.TRANS64.RED RZ, [R3+URZ], R4 ;  /* 0x0000000403ffa9a7 */ /* 0x0005e200080004ff */
[----:B------:R-:W-:Y:S01]  /*2ac0*/  UIADD3 UR4, UPT, UPT, UR5, 0x1, URZ ;  /* 0x0000000105047890 */ /* 0x000fe2000fffe0ff */
[----:B------:R-:W-:-:S03]  /*2ad0*/  VIADD R8, R8, 0x1 ;  /* 0x0000000108087836 */ /* 0x000fc60000000000 */
[----:B------:R-:W-:Y:S02]  /*2ae0*/  UISETP.NE.AND UP0, UPT, UR4, 0x2, UPT ;  /* 0x000000020400788c */ /* 0x000fe4000bf05270 */
[----:B------:R-:W-:Y:S06]  /*2af0*/  UGETNEXTWORKID.BROADCAST [UR8], [UR9] ;  /* 0x00000000080073ca */ /* 0x000fec0008000100 */
[----:B------:R-:W-:Y:S01]  /*2b00*/  USEL UR7, URZ, 0x1, UP0 ;  /* 0x00000001ff077887 */ /* 0x000fe20008000000 */
[----:B------:R-:W-:Y:S01]  /*2b10*/  ISETP.NE.AND P0, PT, R8, 0x2, PT ;  /* 0x000000020800780c */ /* 0x000fe20003f05270 */
[----:B------:R-:W-:Y:S01]  /*2b20*/  USEL UR5, UR4, URZ, UP0 ;  /* 0x000000ff04057287 */ /* 0x000fe20008000000 */
[----:B------:R-:W3:Y:S03]  /*2b30*/  SYNCS.PHASECHK.TRANS64.TRYWAIT P1, [R2+URZ+0x70], R5 ;  /* 0x00007005020075a7 */ /* 0x000ee600080211ff */
[----:B------:R-:W-:Y:S01]  /*2b40*/  LOP3.LUT R12, R12, UR7, RZ, 0x3c, !PT ;  /* 0x000000070c0c7c12 */ /* 0x000fe2000f8e3cff */
[----:B--23--:R-:W-:Y:S07]  /*2b50*/  @!P1 BRA `(.L_x_50) ;  /* 0x0000005000209947 */ /* 0x00cfee0003800000 */
.L_x_125:
[C---:B------:R-:W-:Y:S01]  /*2b60*/  LEA R4, R11.reuse, UR6, 0x4 ;  /* 0x000000060b047c11 */ /* 0x040fe2000f8e20ff */
[----:B--2---:R-:W-:Y:S01]  /*2b70*/  VIADD R2, R2, 0x80 ;  /* 0x0000008002027836 */ /* 0x004fe20000000000 */
[----:B------:R-:W-:Y:S01]  /*2b80*/  SEL R8, R8, RZ, P0 ;  /* 0x000000ff08087207 */ /* 0x000fe20000000000 */
[----:B------:R-:W-:-:S03]  /*2b90*/  VIADD R11, R11, 0x1 ;  /* 0x000000010b0b7836 */ /* 0x000fc60000000000 */
[----:B------:R-:W2:Y:S01]  /*2ba0*/  LDS.128 R4, [R4+0x100] ;  /* 0x0001000004047984 */ /* 0x000ea20000000c00 */
[----:B------:R-:W-:Y:S02]  /*2bb0*/  PRMT R2, RZ, 0x654, R2 ;  /* 0x00000654ff027816 */ /* 0x000fe40000000002 */
[C---:B------:R-:W-:Y:S01]  /*2bc0*/  ISETP.NE.AND P1, PT, R11.reuse, 0x2, PT ;  /* 0x000000020b00780c */ /* 0x040fe20003f25270 */
[----:B------:R-:W-:Y:S01]  /*2bd0*/  @!PT LDS RZ, [RZ] ;  /* 0x00000000fffff984 */ /* 0x000fe20000000800 */
[----:B------:R-:W-:Y:S01]  /*2be0*/  @!PT LDS RZ, [RZ] ;  /* 0x00000000fffff984 */ /* 0x000fe20000000800 */
[----:B------:R-:W-:Y:S01]  /*2bf0*/  @!PT LDS RZ, [RZ] ;  /* 0x00000000fffff984 */ /* 0x000fe20000000800 */
[----:B------:R-:W-:Y:S01]  /*2c00*/  @!PT LDS RZ, [RZ] ;  /* 0x00000000fffff984 */ /* 0x000fe20000000800 */
[----:B------:R3:W-:Y:S06]  /*2c10*/  MEMBAR.ALL.CTA ;  /* 0x0000000000007992 */ /* 0x0007ec0000008000 */
[----:B---3--:R-:W3:Y:S01]  /*2c20*/  FENCE.VIEW.ASYNC.S ;  /* 0x00000000000073c6 */ /* 0x008ee20000000000 */
[----:B------:R-:W-:Y:S01]  /*2c30*/  SEL R11, R11, RZ, P1 ;  /* 0x000000ff0b0b7207 */ /* 0x000fe20000800000 */
[----:B---3--:R3:W-:Y:S01]  /*2c40*/  SYNCS.ARRIVE.TRANS64.RED.A1T0 RZ, [R2+URZ], RZ ;  /* 0x000000ff02ff79a7 */ /* 0x0087e200081004ff */
[----:B--2---:R-:W-:-:S02]  /*2c50*/  LOP3.LUT P3, RZ, R6, 0x1, RZ, 0xc0, !PT ;  /* 0x0000000106ff7812 */ /* 0x004fc4000786c0ff */
[----:B------:R-:W-:-:S04]  /*2c60*/  SEL R5, RZ, 0x1, P1 ;  /* 0x00000001ff057807 */ /* 0x000fc80000800000 */
[----:B------:R-:W-:Y:S02]  /*2c70*/  LOP3.LUT R10, R10, R5, RZ, 0x3c, !PT ;  /* 0x000000050a0a7212 */ /* 0x000fe400078e3cff */
[----:B---3--:R-:W-:-:S04]  /*2c80*/  SEL R2, RZ, 0x1, P0 ;  /* 0x00000001ff027807 */ /* 0x008fc80000000000 */
[----:B------:R-:W-:Y:S01]  /*2c90*/  LOP3.LUT R9, R9, R2, RZ, 0x3c, !PT ;  /* 0x0000000209097212 */ /* 0x000fe200078e3cff */
[----:B------:R-:W-:Y:S06]  /*2ca0*/  @P3 BRA `(.L_x_51) ;  /* 0xfffffffc002c3947 */ /* 0x000fec000383ffff */
[----:B------:R-:W-:Y:S01]  /*2cb0*/  ULEA UR4, UR5, UR6, 0x3 ;  /* 0x0000000605047291 */ /* 0x000fe2000f8e18ff */
[----:B------:R-:W-:-:S08]  /*2cc0*/  SHF.L.U32 R3, R12, 0x1f, RZ ;  /* 0x0000001f0c037819 */ /* 0x000fd000000006ff */
[----:B------:R-:W2:Y:S02]  /*2cd0*/  SYNCS.PHASECHK.TRANS64 P0, [UR4+0x80], R3 ;  /* 0x00008003ff0075a7 */ /* 0x000ea40008001004 */
[----:B--2---:R-:W-:Y:S05]  /*2ce0*/  @P0 BRA `(.L_x_52) ;  /* 0x0000000000080947 */ /* 0x004fea0003800000 */
[----:B------:R-:W2:Y:S02]  /*2cf0*/  SYNCS.PHASECHK.TRANS64.TRYWAIT P0, [UR4+0x80], R3 ;  /* 0x00008003ff0075a7 */ /* 0x000ea40008001104 */
[----:B--2---:R-:W-:Y:S05]  /*2d00*/  @!P0 BRA `(.L_x_53) ;  /* 0x0000004c00c88947 */ /* 0x004fea0003800000 */
.L_x_52:
[----:B------:R-:W-:-:S04]  /*2d10*/  UIADD3 UR7, UPT, UPT, UR5, 0x1, URZ ;  /* 0x0000000105077890 */ /* 0x000fc8000fffe0ff */
[----:B------:R-:W-:-:S04]  /*2d20*/  UISETP.NE.AND UP0, UPT, UR7, 0x2, UPT ;  /* 0x000000020700788c */ /* 0x000fc8000bf05270 */
[----:B------:R-:W-:Y:S02]  /*2d30*/  USEL UR8, URZ, 0x1, UP0 ;  /* 0x00000001ff087887 */ /* 0x000fe40008000000 */
[----:B------:R-:W-:-:S04]  /*2d40*/  USEL UR7, UR7, URZ, UP0 ;  /* 0x000000ff07077287 */ /* 0x000fc80008000000 */
[----:B------:R-:W-:Y:S01]  /*2d50*/  ULEA UR7, UR7, UR6, 0x3 ;  /* 0x0000000607077291 */ /* 0x000fe2000f8e18ff */
[----:B--2---:R-:W-:-:S04]  /*2d60*/  LOP3.LUT R3, R12, UR8, RZ, 0x3c, !PT ;  /* 0x000000080c037c12 */ /* 0x004fc8000f8e3cff */
[----:B------:R-:W-:-:S04]  /*2d70*/  SHF.L.U32 R0, R3, 0x1f, RZ ;  /* 0x0000001f03007819 */ /* 0x000fc800000006ff */
[----:B------:R-:W2:Y:S02]  /*2d80*/  SYNCS.PHASECHK.TRANS64 P0, [UR7+0x80], R0 ;  /* 0x00008000ff0075a7 */ /* 0x000ea40008001007 */
[----:B-12---:R-:W-:Y:S05]  /*2d90*/  @P0 EXIT ;  /* 0x000000000000094d */ /* 0x006fea0003800000 */
[----:B------:R-:W-:Y:S02]  /*2da0*/  SHF.L.U32 R3, R3, 0x1f, RZ ;  /* 0x0000001f03037819 */ /* 0x000fe400000006ff */
[----:B------:R-:W-:-:S07]  /*2db0*/  MOV R0, UR7 ;  /* 0x0000000700007c02 */ /* 0x000fce0008000f00 */
.L_x_54:
[----:B-1----:R1:W2:Y:S02]  /*2dc0*/  SYNCS.PHASECHK.TRANS64.TRYWAIT P0, [R0+URZ+0x80], R3 ;  /* 0x00008003000075a7 */ /* 0x0022a400080011ff */
[----:B--2---:R-:W-:Y:S05]  /*2dd0*/  @!P0 NANOSLEEP.SYNCS 0x989680 ;  /* 0x009896800000895d */ /* 0x004fea0003900000 */
[----:B------:R-:W2:Y:S02]  /*2de0*/  @!P0 SYNCS.PHASECHK.TRANS64 P0, [R0+URZ+0x80], R3 ;  /* 0x00008003000085a7 */ /* 0x000ea400080010ff */
[----:B--2---:R-:W-:Y:S05]  /*2df0*/  @P0 EXIT ;  /* 0x000000000000094d */ /* 0x004fea0003800000 */
[----:B------:R-:W-:Y:S05]  /*2e00*/  BRA `(.L_x_54) ;  /* 0xfffffffc00ec7947 */ /* 0x000fea000383ffff */
.L_x_47:
[----:B------:R-:W-:Y:S05]  /*2e10*/  BRA.U UP4, `(.L_x_55) ;  /* 0x0000000d04d87547 */ /* 0x000fea000b800000 */
[----:B------:R-:W2:Y:S01]  /*2e20*/  S2UR UR7, SR_CgaCtaId ;  /* 0x00000000000779c3 */ /* 0x000ea20000008800 */
[----:B------:R-:W-:Y:S01]  /*2e30*/  UMOV UR4, 0x40 ;  /* 0x0000004000047882 */ /* 0x000fe20000000000 */
[----:B------:R-:W-:Y:S01]  /*2e40*/  NOP ;  /* 0x0000000000007918 */ /* 0x000fe20000000000 */
[----:B------:R-:W-:Y:S01]  /*2e50*/  UMOV UR6, 0x400 ;  /* 0x0000040000067882 */ /* 0x000fe20000000000 */
[----:B--2---:R-:W-:Y:S02]  /*2e60*/  ULEA UR5, UR7, UR4, 0x18 ;  /* 0x0000000407057291 */ /* 0x004fe4000f8ec0ff */
[----:B------:R-:W-:-:S07]  /*2e70*/  ULEA UR6, UR7, UR6, 0x18 ;  /* 0x0000000607067291 */ /* 0x000fce000f8ec0ff */
[----:B------:R-:W2:Y:S02]  /*2e80*/  LDS.U8 R0, [UR5+0x1c] ;  /* 0x00001c05ff007984 */ /* 0x000ea40008000000 */
[----:B--2---:R-:W-:-:S13]  /*2e90*/  ISETP.NE.AND P0, PT, R0, RZ, PT ;  /* 0x000000ff0000720c */ /* 0x004fda0003f05270 */
[----:B------:R-:W-:Y:S05]  /*2ea0*/  @P0 BRA `(.L_x_56) ;  /* 0x0000000000580947 */ /* 0x000fea0003800000 */
[----:B------:R-:W-:-:S13]  /*2eb0*/  ELECT P0, URZ, PT ;  /* 0x0000000000ff782f */ /* 0x000fda0003800000 */
[----:B------:R-:W-:Y:S05]  /*2ec0*/  @!P0 BRA `(.L_x_57) ;  /* 0x0000000000608947 */ /* 0x000fea0003800000 */
[----:B------:R-:W-:Y:S01]  /*2ed0*/  UMOV UR4, 0x10 ;  /* 0x0000001000047882 */ /* 0x000fe20000000000 */
[----:B------:R-:W-:Y:S01]  /*2ee0*/  HFMA2 R0, -RZ, RZ, 0, 5.9604644775390625e-08 ;  /* 0x00000001ff007431 */ /* 0x000fe200000001ff */
[----:B------:R-:W-:-:S03]  /*2ef0*/  MOV R3, 0xffff ;  /* 0x0000ffff00037802 */ /* 0x000fc60000000f00 */
[----:B------:R-:W-:Y:S04]  /*2f00*/  DEPBAR.LE SB2, 0x36 ;  /* 0x0000ad800000791a */ /* 0x000fe80000000000 */
[----:B------:R-:W2:Y:S02]  /*2f10*/  UTCATOMSWS.FIND_AND_SET.ALIGN UP0, UR4, UR4 ;  /* 0x00000004000475e3 */ /* 0x000ea40008000800 */
[----:B--2---:R-:W-:Y:S01]  /*2f20*/  MOV R4, UR4 ;  /* 0x0000000400047c02 */ /* 0x004fe20008000f00 */
[----:B------:R-:W-:Y:S06]  /*2f30*/  BRA.U UP0, `(.L_x_58) ;  /* 0x0000000100187547 */ /* 0x000fec000b800000 */
.L_x_59:
[----:B------:R-:W-:Y:S05]  /*2f40*/  NANOSLEEP 0x64 ;  /* 0x000000640000795d */ /* 0x000fea0003800000 */
[----:B------:R-:W-:-:S05]  /*2f50*/  UMOV UR4, 0x10 ;  /* 0x0000001000047882 */ /* 0x000fca0000000000 */
[----:B------:R-:W-:Y:S04]  /*2f60*/  DEPBAR.LE SB2, 0x36 ;  /* 0x0000ad800000791a */ /* 0x000fe80000000000 */
[----:B------:R-:W2:Y:S02]  /*2f70*/  UTCATOMSWS.FIND_AND_SET.ALIGN UP0, UR4, UR4 ;  /* 0x00000004000475e3 */ /* 0x000ea40008000800 */
[----:B--2---:R-:W-:Y:S01]  /*2f80*/  MOV R4, UR4 ;  /* 0x0000000400047c02 */ /* 0x004fe20008000f00 */
[----:B------:R-:W-:Y:S05]  /*2f90*/  BRA.U !UP0, `(.L_x_59) ;  /* 0xfffffffd08e87547 */ /* 0x000fea000b83ffff */
.L_x_58:
[-C--:B------:R-:W-:Y:S02]  /*2fa0*/  SHF.L.U32 R3, R3, R4.reuse, RZ ;  /* 0x0000000403037219 */ /* 0x080fe400000006ff */
[----:B------:R-:W-:Y:S01]  /*2fb0*/  SHF.L.U32 R0, R0, R4, RZ ;  /* 0x0000000400007219 */ /* 0x000fe200000006ff */
[----:B------:R-:W-:Y:S02]  /*2fc0*/  IMAD.SHL.U32 R4, R4, 0x20, RZ ;  /* 0x0000002004047824 */ /* 0x000fe400078e00ff */
[----:B------:R2:W-:Y:S04]  /*2fd0*/  ATOMS.OR RZ, [UR5+0x14], R3 ;  /* 0x00001403ffff798c */ /* 0x0005e8000b000005 */
[----:B------:R2:W-:Y:S04]  /*2fe0*/  ATOMS.OR RZ, [UR5+0x18], R0 ;  /* 0x00001800ffff798c */ /* 0x0005e8000b000005 */
[----:B------:R2:W-:Y:S01]  /*2ff0*/  STS [UR6+0x120], R4 ;  /* 0x00012004ff007988 */ /* 0x0005e20008000806 */
[----:B------:R-:W-:Y:S05]  /*3000*/  BRA `(.L_x_57) ;  /* 0x0000000000107947 */ /* 0x000fea0003800000 */
.L_x_56:
[----:B------:R-:W-:Y:S02]  /*3010*/  MOV R0, 0xffffffff ;  /* 0xffffffff00007802 */ /* 0x000fe40000000f00 */
[----:B------:R-:W-:-:S03]  /*3020*/  MOV R4, 0x3050 ;  /* 0x0000305000047802 */ /* 0x000fc60000000f00 */
[----:B------:R2:W-:Y:S04]  /*3030*/  STS [UR6+0x120], R0 ;  /* 0x00012000ff007988 */ /* 0x0005e80008000806 */
[----:B-12--5:R-:W-:Y:S05]  /*3040*/  CALL.REL.NOINC `($__internal_1_$__cuda_sm10x_tcgen05_guardrail_trap_phase_invalid_during_alloc) ;  /* 0x0000005000847944 */ /* 0x026fea0003c00000 */
.L_x_57:
[----:B------:R-:W-:Y:S05]  /*3050*/  WARPSYNC.ALL ;  /* 0x0000000000007948 */ /* 0x000fea0003800000 */
[----:B------:R-:W3:Y:S01]  /*3060*/  S2UR UR4, SR_CgaCtaId ;  /* 0x00000000000479c3 */ /* 0x000ee20000008800 */
[----:B------:R-:W-:Y:S01]  /*3070*/  UMOV UR26, 0x400 ;  /* 0x00000400001a7882 */ /* 0x000fe20000000000 */
[----:B------:R-:W-:-:S06]  /*3080*/  NOP ;  /* 0x0000000000007918 */ /* 0x000fcc0000000000 */
[----:B------:R-:W-:Y:S06]  /*3090*/  BAR.ARV 0x6, 0xa0 ;  /* 0x0182800000007b1d */ /* 0x000fec0000002000 */
[----:B------:R-:W4:Y:S01]  /*30a0*/  LDCU UR5, c[0x0][0x38c] ;  /* 0x00007180ff0577ac */ /* 0x000f220008000800 */
[----:B------:R-:W-:Y:S01]  /*30b0*/  LOP3.LUT R2, R2, 0xffff, RZ, 0xc0, !PT ;  /* 0x0000ffff02027812 */ /* 0x000fe200078ec0ff */
[----:B------:R-:W-:Y:S01]  /*30c0*/  IMAD.MOV.U32 R11, RZ, RZ, 0x1 ;  /* 0x00000001ff0b7424 */ /* 0x000fe200078e00ff */
[----:B------:R-:W-:Y:S01]  /*30d0*/  CS2R R8, SRZ ;  /* 0x0000000000087805 */ /* 0x000fe2000001ff00 */
[----:B------:R-:W1:Y:S01]  /*30e0*/  LDCU UR7, c[0x0][0x38c] ;  /* 0x00007180ff0777ac */ /* 0x000e620008000800 */
[----:B------:R-:W-:Y:S01]  /*30f0*/  R2UR UR27, R2 ;  /* 0x00000000021b72ca */ /* 0x000fe200000e0000 */
[----:B------:R-:W-:Y:S01]  /*3100*/  IMAD.MOV.U32 R10, RZ, RZ, RZ ;  /* 0x000000ffff0a7224 */ /* 0x000fe200078e00ff */
[----:B------:R-:W-:Y:S01]  /*3110*/  UMOV UR30, URZ ;  /* 0x000000ff001e7c82 */ /* 0x000fe20008000000 */
[----:B------:R-:W-:Y:S01]  /*3120*/  UMOV UR24, URZ ;  /* 0x000000ff00187c82 */ /* 0x000fe20008000000 */
[----:B---3--:R-:W-:Y:S01]  /*3130*/  ULEA UR26, UR4, UR26, 0x18 ;  /* 0x0000001a041a7291 */ /* 0x008fe2000f8ec0ff */
[----:B------:R-:W-:Y:S01]  /*3140*/  UMOV UR38, 0x0 ;  /* 0x0000000000267882 */ /* 0x000fe20000000000 */
[----:B------:R-:W-:-:S02]  /*3150*/  UMOV UR39, 0x4200490 ;  /* 0x0420049000277882 */ /* 0x000fc40000000000 */
[----:B------:R-:W-:Y:S02]  /*3160*/  UIADD3 UR4, UPT, UPT, UR26, 0x4400, URZ ;  /* 0x000044001a047890 */ /* 0x000fe4000fffe0ff */
[----:B------:R-:W-:Y:S02]  /*3170*/  UIADD3 UR6, UPT, UPT, UR26, 0xc400, URZ ;  /* 0x0000c4001a067890 */ /* 0x000fe4000fffe0ff */
[----:B----4-:R-:W-:Y:S01]  /*3180*/  UIADD3 UR5, UPT, UPT, UR5, 0x7f, URZ ;  /* 0x0000007f05057890 */ /* 0x010fe2000fffe0ff */
[----:B--2---:R-:W2:Y:S01]  /*3190*/  LDS R0, [UR26+0x120] ;  /* 0x0001201aff007984 */ /* 0x004ea20008000800 */
[----:B-1----:R-:W-:Y:S01]  /*31a0*/  UMOV UR36, 0x0 ;  /* 0x0000000000247882 */ /* 0x002fe20000000000 */
[----:B------:R-:W-:Y:S01]  /*31b0*/  UMOV UR37, 0x4200490 ;  /* 0x0420049000257882 */ /* 0x000fe20000000000 */
[----:B------:R-:W-:Y:S02]  /*31c0*/  USHF.R.S32.HI UR40, URZ, 0x1f, UR5 ;  /* 0x0000001fff287899 */ /* 0x000fe40008011405 */
[----:B------:R-:W-:-:S02]  /*31d0*/  UISETP.GE.AND UP4, UPT, UR7, 0x1, UPT ;  /* 0x000000010700788c */ /* 0x000fc4000bf86270 */
[----:B------:R-:W-:Y:S02]  /*31e0*/  ULEA.HI UR40, UR40, UR5, URZ, 0x7 ;  /* 0x0000000528287291 */ /* 0x000fe4000f8f38ff */
[----:B------:R-:W-:Y:S02]  /*31f0*/  USHF.R.U32.HI UR5, URZ, 0x4, UR4 ;  /* 0x00000004ff057899 */ /* 0x000fe40008011604 */
[----:B------:R-:W-:Y:S02]  /*3200*/  USHF.R.S32.HI UR40, URZ, 0x7, UR40 ;  /* 0x00000007ff287899 */ /* 0x000fe40008011428 */
[----:B------:R-:W-:Y:S02]  /*3210*/  USHF.R.U32.HI UR4, URZ, 0x4, UR6 ;  /* 0x00000004ff047899 */ /* 0x000fe40008011606 */
[----:B------:R-:W-:Y:S02]  /*3220*/  UISETP.LT.AND UP0, UPT, UR40, 0x1, UPT ;  /* 0x000000012800788c */ /* 0x000fe4000bf01270 */
[----:B------:R-:W-:-:S02]  /*3230*/  ULOP3.LUT UR5, UR5, 0x3fff, URZ, 0xc0, !UPT ;  /* 0x00003fff05057892 */ /* 0x000fc4000f8ec0ff */
[----:B------:R-:W-:Y:S02]  /*3240*/  ULOP3.LUT UR4, UR4, 0x3fff, URZ, 0xc0, !UPT ;  /* 0x00003fff04047892 */ /* 0x000fe4000f8ec0ff */
[----:B------:R-:W-:Y:S02]  /*3250*/  USEL UR41, UR40, 0x1, !UP0 ;  /* 0x0000000128297887 */ /* 0x000fe4000c000000 */
[----:B------:R-:W-:Y:S02]  /*3260*/  ULOP3.LUT UR28, UR5, 0x10000, URZ, 0xfc, !UPT ;  /* 0x00010000051c7892 */ /* 0x000fe4000f8efcff */
[----:B------:R-:W-:Y:S02]  /*3270*/  ULOP3.LUT UR29, UR4, 0x10000, URZ, 0xfc, !UPT ;  /* 0x00010000041d7892 */ /* 0x000fe4000f8efcff */
[----:B------:R-:W-:Y:S01]  /*3280*/  UIADD3 UR41, UPT, UPT, -UR41, URZ, URZ ;  /* 0x000000ff29297290 */ /* 0x000fe2000fffe1ff */
[----:B------:R-:W-:Y:S01]  /*3290*/  UMOV UR34, 0x0 ;  /* 0x0000000000227882 */ /* 0x000fe20000000000 */
[----:B------:R-:W-:Y:S01]  /*32a0*/  UMOV UR35, 0x4200490 ;  /* 0x0420049000237882 */ /* 0x000fe20000000000 */
[----:B------:R-:W-:Y:S01]  /*32b0*/  UMOV UR32, 0x0 ;  /* 0x0000000000207882 */ /* 0x000fe20000000000 */
[----:B------:R-:W-:Y:S01]  /*32c0*/  UMOV UR33, 0x4200490 ;  /* 0x0420049000217882 */ /* 0x000fe20000000000 */
[----:B--2---:R-:W-:-:S15]  /*32d0*/  R2UR UR42, R0 ;  /* 0x00000000002a72ca */ /* 0x004fde00000e0000 */
.L_x_66:
[----:B------:R-:W-:Y:S02]  /*32e0*/  LEA R0, R10, UR26, 0x3 ;  /* 0x0000001a0a007c11 */ /* 0x000fe4000f8e18ff */
[----:B------:R-:W-:Y:S02]  /*32f0*/  SHF.L.U32 R5, R9, 0x1f, RZ ;  /* 0x0000001f09057819 */ /* 0x000fe400000006ff */
[----:B------:R-:W-:Y:S01]  /*3300*/  PLOP3.LUT P0, PT, PT, PT, UP4, 0x80, 0x8 ;  /* 0x000000000008781c */ /* 0x000fe20003f0f048 */
[----:B------:R-:W-:Y:S01]  /*3310*/  VIADD R3, R0, 0x80 ;  /* 0x0000008000037836 */ /* 0x000fe20000000000 */
[----:B-1----:R-:W1:Y:S02]  /*3320*/  SYNCS.PHASECHK.TRANS64.TRYWAIT P1, [R0+URZ+0x70], R5 ;  /* 0x00007005000075a7 */ /* 0x002e6400080211ff */
[----:B-1-3--:R-:W-:Y:S09]  /*3330*/  @!P1 BRA `(.L_x_60) ;  /* 0x0000004800549947 */ /* 0x00aff20003800000 */
.L_x_127:
[----:B------:R-:W-:Y:S01]  /*3340*/  LEA R4, R10, UR26, 0x4 ;  /* 0x0000001a0a047c11 */ /* 0x000fe2000f8e20ff */
[----:B------:R-:W-:Y:S01]  /*3350*/  @UP4 ULEA UR4, UR24, UR26, 0x3 ;  /* 0x0000001a18044291 */ /* 0x000fe2000f8e18ff */
[----:B------:R-:W-:Y:S01]  /*3360*/  PLOP3.LUT P2, PT, PT, PT, PT, 0x80, 0x8 ;  /* 0x000000000008781c */ /* 0x000fe20003f4f070 */
[----:B------:R-:W-:Y:S01]  /*3370*/  ULEA UR31, UR30, UR26, 0x3 ;  /* 0x0000001a1e1f7291 */ /* 0x000fe2000f8e18ff */
[----:B------:R-:W-:Y:S02]  /*3380*/  PRMT R3, RZ, 0x654, R3 ;  /* 0x00000654ff037816 */ /* 0x000fe40000000003 */
[----:B-1----:R-:W1:Y:S01]  /*3390*/  LDS.128 R4, [R4+0x100] ;  /* 0x0001000004047984 */ /* 0x002e620000000c00 */
[----:B------:R-:W-:Y:S02]  /*33a0*/  @P0 SHF.L.U32 R2, R8, 0x1f, RZ ;  /* 0x0000001f08020819 */ /* 0x000fe400000006ff */
[----:B------:R-:W-:Y:S01]  /*33b0*/  SHF.L.U32 R0, R11, 0x1f, RZ ;  /* 0x0000001f0b007819 */ /* 0x000fe200000006ff */
[----:B------:R-:W-:Y:S01]  /*33c0*/  @!PT LDS RZ, [RZ] ;  /* 0x00000000fffff984 */ /* 0x000fe20000000800 */
[----:B------:R-:W-:Y:S01]  /*33d0*/  @!PT LDS RZ, [RZ] ;  /* 0x00000000fffff984 */ /* 0x000fe20000000800 */
[----:B------:R-:W-:Y:S01]  /*33e0*/  @!PT LDS RZ, [RZ] ;  /* 0x00000000fffff984 */ /* 0x000fe20000000800 */
[----:B------:R-:W-:Y:S01]  /*33f0*/  @!PT LDS RZ, [RZ] ;  /* 0x00000000fffff984 */ /* 0x000fe20000000800 */
[----:B------:R2:W-:Y:S06]  /*3400*/  MEMBAR.ALL.CTA ;  /* 0x0000000000007992 */ /* 0x0005ec0000008000 */
[----:B--2---:R-:W2:Y:S02]  /*3410*/  FENCE.VIEW.ASYNC.S ;  /* 0x00000000000073c6 */ /* 0x004ea40000000000 */
[----:B--2---:R2:W-:Y:S01]  /*3420*/  SYNCS.ARRIVE.TRANS64.RED.A1T0 RZ, [R3+URZ], RZ ;  /* 0x000000ff03ff79a7 */ /* 0x0045e200081004ff */
[----:B------:R2:W3:Y:S01]  /*3430*/  @P0 SYNCS.PHASECHK.TRANS64.TRYWAIT P2, [UR4], R2 ;  /* 0x00000002ff0005a7 */ /* 0x0004e20008041104 */
[----:B------:R-:W-:Y:S01]  /*3440*/  ULEA.HI UR4, UR30, UR30, URZ, 0x1 ;  /* 0x0000001e1e047291 */ /* 0x000fe2000f8f08ff */
[----:B-1----:R-:W-:-:S03]  /*3450*/  LOP3.LUT P1, RZ, R6, 0x1, RZ, 0xc0, !PT ;  /* 0x0000000106ff7812 */ /* 0x002fc6000782c0ff */
[----:B------:R-:W-:Y:S02]  /*3460*/  USHF.L.U32 UR11, UR4, 0x6, URZ ;  /* 0x00000006040b7899 */ /* 0x000fe400080006ff */
[----:B------:R-:W-:Y:S02]  /*3470*/  ULOP3.LUT UR4, UR4, 0xffe, URZ, 0xc0, !UPT ;  /* 0x00000ffe04047892 */ /* 0x000fe4000f8ec0ff */
[----:B------:R-:W-:Y:S02]  /*3480*/  ULOP3.LUT UR11, UR11, 0xffffff80, URZ, 0xc0, !UPT ;  /* 0xffffff800b0b7892 */ /* 0x000fe4000f8ec0ff */
[----:B------:R-:W-:Y:S02]  /*3490*/  UIADD3 UR4, UPT, UPT, -UR4, UR30, URZ ;  /* 0x0000001e04047290 */ /* 0x000fe4000fffe1ff */
[----:B------:R-:W-:Y:S01]  /*34a0*/  UIADD3 UR11, UPT, UPT, UR42, UR11, URZ ;  /* 0x0000000b2a0b7290 */ /* 0x000fe2000fffe0ff */
[----:B------:R-:W1:Y:S03]  /*34b0*/  SYNCS.PHASECHK.TRANS64.TRYWAIT P0, [UR31+0xb0], R0 ;  /* 0x0000b000ff0075a7 */ /* 0x000e66000800111f */
[----:B------:R-:W-:Y:S01]  /*34c0*/  ULEA UR11, UR4, UR11, 0x14 ;  /* 0x0000000b040b7291 */ /* 0x000fe2000f8ea0ff */
[----:B-123--:R-:W-:Y:S11]  /*34d0*/  @!P0 BRA `(.L_x_61) ;  /* 0x0000004800008947 */ /* 0x00eff60003800000 */
.L_x_129:
[----:B------:R-:W-:Y:S01]  /*34e0*/  IADD3 R10, PT, PT, R10, 0x1, RZ ;  /* 0x000000010a0a7810 */ /* 0x000fe20007ffe0ff */
[----:B------:R-:W-:Y:S06]  /*34f0*/  BRA.U !UP4, `(.L_x_62) ;  /* 0x000000010cc07547 */ /* 0x000fec000b800000 */
[----:B------:R-:W-:Y:S01]  /*3500*/  UPLOP3.LUT UP2, UPT, UPT, UPT, UPT, 0x40, 0x4 ;  /* 0x000000000004789c */ /* 0x000fe20003f4e870 */
[----:B------:R-:W-:Y:S01]  /*3510*/  UMOV UR23, UR41 ;  /* 0x0000002900177c82 */ /* 0x000fe20008000000 */
[----:B------:R-:W-:Y:S01]  /*3520*/  UMOV UR22, UR40 ;  /* 0x0000002800167c82 */ /* 0x000fe20008000000 */
[----:B------:R-:W-:-:S08]  /*3530*/  UMOV UR10, UR24 ;  /* 0x00000018000a7c82 */ /* 0x000fd00008000000 */
.L_x_65:
[----:B------:R-:W-:Y:S02]  /*3540*/  UIADD3 UR23, UPT, UPT, UR23, 0x1, URZ ;  /* 0x0000000117177890 */ /* 0x000fe4000fffe0ff */
[----:B--2---:R-:W-:Y:S02]  /*3550*/  ULEA UR5, UR10, UR26, 0x3 ;  /* 0x0000001a0a057291 */ /* 0x004fe4000f8e18ff */
[----:B------:R-:W-:Y:S01]  /*3560*/  UISETP.NE.AND UP3, UPT, UR23, URZ, UPT ;  /* 0x000000ff1700728c */ /* 0x000fe2000bf65270 */
[----:B---3--:R-:W-:Y:S10]  /*3570*/  @P2 BRA `(.L_x_63) ;  /* 0x00000000000c2947 */ /* 0x008ff40003800000 */
[----:B-1----:R-:W-:Y:S04]  /*3580*/  SHF.L.U32 R3, R8, 0x1f, RZ ;  /* 0x0000001f08037819 */ /* 0x002fe800000006ff */
[----:B------:R-:W1:Y:S02]  /*3590*/  SYNCS.PHASECHK.TRANS64.TRYWAIT P0, [UR5], R3 ;  /* 0x00000003ff0075a7 */ /* 0x000e640008001105 */
[----:B-1----:R-:W-:Y:S05]  /*35a0*/  @!P0 BRA `(.L_x_64) ;  /* 0x0000004400e48947 */ /* 0x002fea0003800000 */
.L_x_63:
[----:B------:R-:W-:Y:S01]  /*35b0*/  UISETP.NE.AND UP0, UPT, UR22, 0x1, UPT ;  /* 0x000000011600788c */ /* 0x000fe2000bf05270 */
[----:B------:R-:W-:Y:S01]  /*35c0*/  PLOP3.LUT P2, PT, PT, PT, PT, 0x80, 0x8 ;  /* 0x000000000008781c */ /* 0x000fe20003f4f070 */
[----:B------:R-:W-:Y:S02]  /*35d0*/  UIADD3 UR4, UPT, UPT, UR10, 0x1, URZ ;  /* 0x000000010a047890 */ /* 0x000fe4000fffe0ff */
[----:B------:R-:W-:Y:S02]  /*35e0*/  UIADD3 UR25, UPT, UPT, UR5, 0x20, URZ ;  /* 0x0000002005197890 */ /* 0x000fe4000fffe0ff */
[----:B------:R-:W-:Y:S01]  /*35f0*/  UISETP.NE.AND UP1, UPT, UR4, 0x4, UPT ;  /* 0x000000040400788c */ /* 0x000fe2000bf25270 */
[----:B------:R-:W-:Y:S01]  /*3600*/  PLOP3.LUT P0, PT, PT, PT, UP0, 0x80, 0x8 ;  /* 0x000000000008781c */ /* 0x000fe20003f0f008 */
[----:B------:R-:W-:Y:S02]  /*3610*/  UIADD3 UR22, UPT, UPT, UR22, -0x1, URZ ;  /* 0xffffffff16167890 */ /* 0x000fe4000fffe0ff */
[----:B------:R-:W-:Y:S02]  /*3620*/  USEL UR6, URZ, 0x1, UP1 ;  /* 0x00000001ff067887 */ /* 0x000fe40008800000 */
[----:B------:R-:W-:Y:S01]  /*3630*/  USEL UR24, UR4, URZ, UP1 ;  /* 0x000000ff04187287 */ /* 0x000fe20008800000 */
[----:B------:R-:W-:Y:S01]  /*3640*/  UMOV UR7, 0x40004040 ;  /* 0x4000404000077882 */ /* 0x000fe20000000000 */
[----:B------:R-:W-:Y:S02]  /*3650*/  UMOV UR5, 0x40004040 ;  /* 0x4000404000057882 */ /* 0x000fe40000000000 */
[----:B------:R-:W-:Y:S01]  /*3660*/  @UP0 ULEA UR4, UR24, UR26, 0x3 ;  /* 0x0000001a18040291 */ /* 0x000fe2000f8e18ff */
[----:B------:R-:W-:Y:S01]  /*3670*/  LOP3.LUT R8, R8, UR6, RZ, 0x3c, !PT ;  /* 0x0000000608087c12 */ /* 0x000fe2000f8e3cff */
[----:B------:R-:W-:Y:S01]  /*3680*/  ULEA UR6, UR10, UR29, 0xa ;  /* 0x0000001d0a067291 */ /* 0x000fe2000f8e50ff */
[----:B------:R-:W-:Y:S02]  /*3690*/  UMOV UR21, 0x40004040 ;  /* 0x4000404000157882 */ /* 0x000fe40000000000 */
[----:B-1----:R-:W-:Y:S01]  /*36a0*/  @P0 SHF.L.U32 R0, R8, 0x1f, RZ ;  /* 0x0000001f08000819 */ /* 0x002fe200000006ff */
[----:B------:R-:W-:Y:S02]  /*36b0*/  UIADD3 UR20, UPT, UPT, UR6, 0x2, URZ ;  /* 0x0000000206147890 */ /* 0x000fe4000fffe0ff */
[----:B------:R-:W-:Y:S01]  /*36c0*/  UIADD3 UR16, UPT, UPT, UR6, 0x4, URZ ;  /* 0x0000000406107890 */ /* 0x000fe2000fffe0ff */
[----:B------:R2:W3:Y:S01]  /*36d0*/  @P0 SYNCS.PHASECHK.TRANS64.TRYWAIT P2, [UR4], R0 ;  /* 0x00000000ff0005a7 */ /* 0x0004e20008041104 */
[----:B------:R-:W-:Y:S02]  /*36e0*/  ULEA UR4, UR10, UR28, 0x9 ;  /* 0x0000001c0a047291 */ /* 0x000fe4000f8e48ff */
[----:B------:R-:W-:Y:S02]  /*36f0*/  UIADD3 UR12, UPT, UPT, UR6, 0x6, URZ ;  /* 0x00000006060c7890 */ /* 0x000fe4000fffe0ff */
[----:B------:R-:W-:Y:S02]  /*3700*/  UIADD3 UR18, UPT, UPT, UR4, 0x2, URZ ;  /* 0x0000000204127890 */ /* 0x000fe4000fffe0ff */
[----:B------:R-:W-:Y:S02]  /*3710*/  UIADD3 UR14, UPT, UPT, UR4, 0x4, URZ ;  /* 0x00000004040e7890 */ /* 0x000fe4000fffe0ff */
[----:B------:R-:W-:Y:S01]  /*3720*/  UIADD3 UR8, UPT, UPT, UR4, 0x6, URZ ;  /* 0x0000000604087890 */ /* 0x000fe2000fffe0ff */
[----:B------:R2:W-:Y:S01]  /*3730*/  UTCQMMA gdesc[UR4], gdesc[UR6], tmem[UR11], tmem[UR38], idesc[UR39], UP2 ;  /* 0x00ff2606040075ea */ /* 0x0005e2000900030b */
[----:B------:R-:W-:Y:S01]  /*3740*/  UPLOP3.LUT UP2, UPT, UPT, UPT, UPT, 0x80, 0x8 ;  /* 0x000000000008789c */ /* 0x000fe20003f4f070 */
[----:B------:R-:W-:Y:S01]  /*3750*/  UMOV UR19, 0x40004040 ;  /* 0x4000404000137882 */ /* 0x000fe20000000000 */
[----:B------:R-:W-:Y:S01]  /*3760*/  UMOV UR17, 0x40004040 ;  /* 0x4000404000117882 */ /* 0x000fe20000000000 */
[----:B------:R2:W-:Y:S01]  /*3770*/  UTCQMMA gdesc[UR18], gdesc[UR20], tmem[UR11], tmem[UR36], idesc[UR37], UPT ;  /* 0x00ff2414120075ea */ /* 0x0005e2000b80030b */
[----:B------:R-:W-:Y:S01]  /*3780*/  UMOV UR15, 0x40004040 ;  /* 0x40004040000f7882 */ /* 0x000fe20000000000 */
[----:B------:R-:W-:Y:S01]  /*3790*/  UMOV UR13, 0x40004040 ;  /* 0x40004040000d7882 */ /* 0x000fe20000000000 */
[----:B------:R-:W-:Y:S01]  /*37a0*/  UMOV UR9, 0x40004040 ;  /* 0x4000404000097882 */ /* 0x000fe20000000000 */
[----:B------:R2:W-:Y:S01]  /*37b0*/  UTCQMMA gdesc[UR14], gdesc[UR16], tmem[UR11], tmem[UR34], idesc[UR35], UPT ;  /* 0x00ff22100e0075ea */ /* 0x0005e2000b80030b */
[----:B------:R2:W-:Y:S01]  /*37c0*/  UTCQMMA gdesc[UR8], gdesc[UR12], tmem[UR11], tmem[UR32], idesc[UR33], UPT ;  /* 0x00ff200c080075ea */ /* 0x0005e2000b80030b */
[----:B------:R2:W-:Y:S01]  /*37d0*/  UTCBAR.MULTICAST [UR25], URZ, UR27 ;  /* 0x000000ff190073e9 */ /* 0x0005e2000800081b */
[----:B------:R-:W-:Y:S01]  /*37e0*/  UMOV UR10, UR24 ;  /* 0x00000018000a7c82 */ /* 0x000fe20008000000 */
[----:B------:R-:W-:Y:S05]  /*37f0*/  BRA.U UP3, `(.L_x_65) ;  /* 0xfffffffd03507547 */ /* 0x000fea000b83ffff */
.L_x_62:
[----:B--2---:R-:W-:Y:S01]  /*3800*/  UIADD3 UR4, UPT, UPT, UR30, 0x1, URZ ;  /* 0x000000011e047890 */ /* 0x004fe2000fffe0ff */
[C---:B------:R-:W-:Y:S01]  /*3810*/  ISETP.NE.AND P0, PT, R10.reuse, 0x2, PT ;  /* 0x000000020a00780c */ /* 0x040fe20003f05270 */
[----:B------:R-:W-:Y:S02]  /*3820*/  UIADD3 UR5, UPT, UPT, UR31, 0x90, URZ ;  /* 0x000000901f057890 */ /* 0x000fe4000fffe0ff */
[----:B------:R-:W-:Y:S01]  /*3830*/  UISETP.NE.AND UP0, UPT, UR4, 0x4, UPT ;  /* 0x000000040400788c */ /* 0x000fe2000bf05270 */
[----:B-1----:R-:W-:Y:S02]  /*3840*/  SEL R0, RZ, 0x1, P0 ;  /* 0x00000001ff007807 */ /* 0x002fe40000000000 */
[----:B------:R-:W-:Y:S01]  /*3850*/  SEL R10, R10, RZ, P0 ;  /* 0x000000ff0a0a7207 */ /* 0x000fe20000000000 */
[----:B------:R-:W-:Y:S01]  /*3860*/  USEL UR6, URZ, 0x1, UP0 ;  /* 0x00000001ff067887 */ /* 0x000fe20008000000 */
[----:B------:R-:W-:Y:S01]  /*3870*/  LOP3.LUT R9, R9, R0, RZ, 0x3c, !PT ;  /* 0x0000000009097212 */ /* 0x000fe200078e3cff */
[----:B------:R-:W-:Y:S01]  /*3880*/  USEL UR30, UR4, URZ, UP0 ;  /* 0x000000ff041e7287 */ /* 0x000fe20008000000 */
[----:B------:R1:W-:Y:S03]  /*3890*/  UTCBAR [UR5], URZ ;  /* 0x000000ff050073e9 */ /* 0x0003e600080000ff */
[----:B------:R-:W-:Y:S01]  /*38a0*/  LOP3.LUT R11, R11, UR6, RZ, 0x3c, !PT ;  /* 0x000000060b0b7c12 */ /* 0x000fe2000f8e3cff */
[----:B------:R-:W-:Y:S07]  /*38b0*/  @P1 BRA `(.L_x_66) ;  /* 0xfffffff800881947 */ /* 0x000fee000383ffff */
[----:B------:R-:W2:Y:S01]  /*38c0*/  S2UR UR8, SR_CgaCtaId ;  /* 0x00000000000879c3 */ /* 0x000ea20000008800 */
[----:B------:R-:W-:Y:S01]  /*38d0*/  ELECT P0, URZ, PT ;  /* 0x0000000000ff782f */ /* 0x000fe20003800000 */
[----:B------:R-:W-:Y:S01]  /*38e0*/  IMAD.MOV.U32 R0, RZ, RZ, 0x1 ;  /* 0x00000001ff007424 */ /* 0x000fe200078e00ff */
[----:B------:R-:W-:Y:S01]  /*38f0*/  UIADD3 UR26, UPT, UPT, UR26, 0xb0, URZ ;  /* 0x000000b01a1a7890 */ /* 0x000fe2000fffe0ff */
[----:B------:R-:W-:Y:S01]  /*3900*/  SHF.L.U32 R3, R11, 0x1f, RZ ;  /* 0x0000001f0b037819 */ /* 0x000fe200000006ff */
[----:B------:R-:W-:-:S03]  /*3910*/  UMOV UR4, 0x40 ;  /* 0x0000004000047882 */ /* 0x000fc60000000000 */
[----:B------:R-:W-:Y:S01]  /*3920*/  UVIRTCOUNT.DEALLOC.SMPOOL 0x80 ;  /* 0x000000800000784c */ /* 0x000fe20000000000 */
[----:B--2---:R-:W-:Y:S02]  /*3930*/  ULEA UR8, UR8, UR4, 0x18 ;  /* 0x0000000408087291 */ /* 0x004fe4000f8ec0ff */
[----:B------:R-:W-:-:S07]  /*3940*/  ULEA UR4, UR30, UR26, 0x3 ;  /* 0x0000001a1e047291 */ /* 0x000fce000f8e18ff */
[----:B------:R2:W-:Y:S02]  /*3950*/  @P0 STS.U8 [UR8+0x1c], R0 ;  /* 0x00001c00ff000988 */ /* 0x0005e40008000008 */
[----:B------:R-:W4:Y:S02]  /*3960*/  SYNCS.PHASECHK.TRANS64.TRYWAIT P0, [UR4], R3 ;  /* 0x00000003ff0075a7 */ /* 0x000f240008001104 */
[----:B--2-4-:R-:W-:Y:S05]  /*3970*/  @!P0 BRA `(.L_x_67) ;  /* 0x0000004400088947 */ /* 0x014fea0003800000 */
.L_x_132:
[----:B------:R-:W-:-:S04]  /*3980*/  UIADD3 UR4, UPT, UPT, UR30, 0x1, URZ ;  /* 0x000000011e047890 */ /* 0x000fc8000fffe0ff */
[----:B------:R-:W-:-:S04]  /*3990*/  UISETP.NE.AND UP0, UPT, UR4, 0x4, UPT ;  /* 0x000000040400788c */ /* 0x000fc8000bf05270 */
[----:B------:R-:W-:Y:S02]  /*39a0*/  USEL UR6, URZ, 0x1, UP0 ;  /* 0x00000001ff067887 */ /* 0x000fe40008000000 */
[----:B------:R-:W-:-:S04]  /*39b0*/  USEL UR4, UR4, URZ, UP0 ;  /* 0x000000ff04047287 */ /* 0x000fc80008000000 */
[----:B-1----:R-:W-:Y:S01]  /*39c0*/  ULEA UR5, UR4, UR26, 0x3 ;  /* 0x0000001a04057291 */ /* 0x002fe2000f8e18ff */
[----:B------:R-:W-:-:S04]  /*39d0*/  LOP3.LUT R2, R11, UR6, RZ, 0x3c, !PT ;  /* 0x000000060b027c12 */ /* 0x000fc8000f8e3cff */
[----:B--2---:R-:W-:-:S04]  /*39e0*/  SHF.L.U32 R3, R2, 0x1f, RZ ;  /* 0x0000001f02037819 */ /* 0x004fc800000006ff */
[----:B------:R-:W1:Y:S02]  /*39f0*/  SYNCS.PHASECHK.TRANS64.TRYWAIT P0, [UR5], R3 ;  /* 0x00000003ff0075a7 */ /* 0x000e640008001105 */
[----:B-1----:R-:W-:Y:S05]  /*3a00*/  @!P0 BRA `(.L_x_68) ;  /* 0x0000004000fc8947 */ /* 0x002fea0003800000 */
.L_x_134:
        /* <DEDUP_REMOVED lines=9> */
.L_x_136:
[----:B------:R-:W-:-:S04]  /*3aa0*/  UIADD3 UR4, UPT, UPT, UR4, 0x1, URZ ;  /* 0x0000000104047890 */ /* 0x000fc8000fffe0ff */
[----:B------:R-:W-:-:S04]  /*3ab0*/  UISETP.NE.AND UP0, UPT, UR4, 0x4, UPT ;  /* 0x000000040400788c */ /* 0x000fc8000bf05270 */
[----:B------:R-:W-:Y:S02]  /*3ac0*/  USEL UR5, URZ, 0x1, UP0 ;  /* 0x00000001ff057887 */ /* 0x000fe40008000000 */
[----:B------:R-:W-:-:S04]  /*3ad0*/  USEL UR4, UR4, URZ, UP0 ;  /* 0x000000ff04047287 */ /* 0x000fc80008000000 */
[----:B------:R-:W-:Y:S01]  /*3ae0*/  ULEA UR4, UR4, UR26, 0x3 ;  /* 0x0000001a04047291 */ /* 0x000fe2000f8e18ff */
[----:B-1----:R-:W-:-:S04]  /*3af0*/  LOP3.LUT R3, R2, UR5, RZ, 0x3c, !PT ;  /* 0x0000000502037c12 */ /* 0x002fc8000f8e3cff */
[----:B------:R-:W-:-:S04]  /*3b00*/  SHF.L.U32 R3, R3, 0x1f, RZ ;  /* 0x0000001f03037819 */ /* 0x000fc800000006ff */
[----:B------:R-:W1:Y:S02]  /*3b10*/  SYNCS.PHASECHK.TRANS64.TRYWAIT P0, [UR4], R3 ;  /* 0x00000003ff0075a7 */ /* 0x000e640008001104 */
[----:B-1----:R-:W-:Y:S05]  /*3b20*/  @!P0 BRA `(.L_x_70) ;  /* 0x0000004000e48947 */ /* 0x002fea0003800000 */
.L_x_138:
[----:B------:R-:W-:Y:S01]  /*3b30*/  NOP ;  /* 0x0000000000007918 */ /* 0x000fe20000000000 */
[----:B-1----:R-:W1:Y:S01]  /*3b40*/  LDS R0, [UR8+0x14] ;  /* 0x00001408ff007984 */ /* 0x002e620008000800 */
[----:B------:R-:W-:Y:S01]  /*3b50*/  ULOP3.LUT UR4, UR42, 0xffff, URZ, 0xc0, !UPT ;  /* 0x0000ffff2a047892 */ /* 0x000fe2000f8ec0ff */
[----:B------:R-:W-:Y:S01]  /*3b60*/  UMOV UR5, 0xffff ;  /* 0x0000ffff00057882 */ /* 0x000fe20000000000 */
[----:B------:R-:W-:Y:S02]  /*3b70*/  UMOV UR6, 0x1 ;  /* 0x0000000100067882 */ /* 0x000fe40000000000 */
[----:B------:R-:W-:-:S04]  /*3b80*/  USHF.R.U32.HI UR4, URZ, 0x5, UR4 ;  /* 0x00000005ff047899 */ /* 0x000fc80008011604 */
[----:B------:R-:W-:Y:S02]  /*3b90*/  USHF.L.U32 UR5, UR5, UR4, URZ ;  /* 0x0000000405057299 */ /* 0x000fe400080006ff */
[----:B------:R-:W-:-:S04]  /*3ba0*/  USHF.L.U32 UR4, UR6, UR4, URZ ;  /* 0x0000000406047299 */ /* 0x000fc800080006ff */
[----:B-1----:R-:W-:-:S04]  /*3bb0*/  LOP3.LUT R0, R0, UR5, RZ, 0xc0, !PT ;  /* 0x0000000500007c12 */ /* 0x002fc8000f8ec0ff */
[----:B------:R-:W-:-:S13]  /*3bc0*/  ISETP.NE.AND P0, PT, R0, UR5, PT ;  /* 0x0000000500007c0c */ /* 0x000fda000bf05270 */
[----:B------:R-:W-:Y:S05]  /*3bd0*/  @P0 BRA `(.L_x_71) ;  /* 0x0000000000580947 */ /* 0x000fea0003800000 */
[----:B------:R-:W1:Y:S02]  /*3be0*/  LDS R0, [UR8+0x18] ;  /* 0x00001808ff007984 */ /* 0x000e640008000800 */
[----:B-1----:R-:W-:-:S04]  /*3bf0*/  LOP3.LUT R0, R0, UR4, RZ, 0xc0, !PT ;  /* 0x0000000400007c12 */ /* 0x002fc8000f8ec0ff */
[----:B------:R-:W-:-:S13]  /*3c00*/  ISETP.NE.AND P0, PT, R0, UR4, PT ;  /* 0x0000000400007c0c */ /* 0x000fda000bf05270 */
[----:B------:R-:W-:Y:S05]  /*3c10*/  @P0 BRA `(.L_x_72) ;  /* 0x00000000003c0947 */ /* 0x000fea0003800000 */
[----:B------:R-:W1:Y:S01]  /*3c20*/  S2R R2, SR_LANEID ;  /* 0x0000000000027919 */ /* 0x000e620000000000 */
[----:B------:R-:W-:Y:S01]  /*3c30*/  ULOP3.LUT UR5, URZ, UR5, URZ, 0x33, !UPT ;  /* 0x00000005ff057292 */ /* 0x000fe2000f8e33ff */
[----:B------:R-:W-:Y:S01]  /*3c40*/  LOP3.LUT R4, RZ, UR4, RZ, 0x33, !PT ;  /* 0x00000004ff047c12 */ /* 0x000fe2000f8e33ff */
[----:B------:R-:W-:Y:S02]  /*3c50*/  VOTEU.ANY UR4, UPT, PT ;  /* 0x0000000000047886 */ /* 0x000fe400038e0100 */
[----:B------:R-:W-:Y:S01]  /*3c60*/  UFLO.U32 UR4, UR4 ;  /* 0x00000004000472bd */ /* 0x000fe200080e0000 */
[----:B------:R-:W2:Y:S01]  /*3c70*/  REDUX UR6, R4 ;  /* 0x00000000040673c4 */ /* 0x000ea20000000000 */
[----:B------:R-:W-:-:S06]  /*3c80*/  IMAD.U32 R0, RZ, RZ, UR5 ;  /* 0x00000005ff007e24 */ /* 0x000fcc000f8e00ff */
[----:B------:R4:W-:Y:S01]  /*3c90*/  UTCATOMSWS.AND URZ, UR5 ;  /* 0x0000000500ff79e3 */ /* 0x0009e20008000000 */
[----:B------:R-:W3:Y:S01]  /*3ca0*/  REDUX UR7, R0 ;  /* 0x00000000000773c4 */ /* 0x000ee20000000000 */
[----:B-1----:R-:W-:Y:S01]  /*3cb0*/  ISETP.EQ.U32.AND P0, PT, R2, UR4, PT ;  /* 0x0000000402007c0c */ /* 0x002fe2000bf02070 */
[----:B--2---:R-:W-:Y:S01]  /*3cc0*/  IMAD.U32 R2, RZ, RZ, UR6 ;  /* 0x00000006ff027e24 */ /* 0x004fe2000f8e00ff */
[----:B---3--:R-:W-:-:S11]  /*3cd0*/  MOV R3, UR7 ;  /* 0x0000000700037c02 */ /* 0x008fd60008000f00 */
[----:B------:R4:W-:Y:S04]  /*3ce0*/  @P0 ATOMS.AND RZ, [UR8+0x14], R3 ;  /* 0x00001403ffff098c */ /* 0x0009e8000a800008 */
[----:B------:R4:W-:Y:S01]  /*3cf0*/  @P0 ATOMS.AND RZ, [UR8+0x18], R2 ;  /* 0x00001802ffff098c */ /* 0x0009e2000a800008 */
[----:B------:R-:W-:Y:S05]  /*3d00*/  BRA `(.L_x_73) ;  /* 0x0000000000147947 */ /* 0x000fea0003800000 */
.L_x_72:
[----:B------:R-:W-:Y:S02]  /*3d10*/  MOV R2, 0x3d30 ;  /* 0x00003d3000027802 */ /* 0x000fe40000000f00 */
[----:B---3-5:R-:W-:Y:S05]  /*3d20*/  CALL.REL.NOINC `($__internal_0_$__cuda_sm10x_tcgen05_guardrail_trap_col_being_dealloced_not_returned_by_alloc) ;  /* 0x0000004400407944 */ /* 0x028fea0003c00000 */
[----:B------:R-:W-:Y:S05]  /*3d30*/  BRA `(.L_x_73) ;  /* 0x0000000000087947 */ /* 0x000fea0003800000 */
.L_x_71:
[----:B------:R-:W-:Y:S02]  /*3d40*/  MOV R2, 0x3d60 ;  /* 0x00003d6000027802 */ /* 0x000fe40000000f00 */
[----:B---3-5:R-:W-:Y:S05]  /*3d50*/  CALL.REL.NOINC `($__internal_2_$__cuda_sm10x_tcgen05_guardrail_trap_unallocated_columns_being_dealloced) ;  /* 0x00000044004c7944 */ /* 0x028fea0003c00000 */
.L_x_73:
[----:B------:R-:W-:Y:S01]  /*3d60*/  NOP ;  /* 0x0000000000007918 */ /* 0x000fe20000000000 */
[----:B----4-:R-:W-:Y:S05]  /*3d70*/  EXIT ;  /* 0x000000000000794d */ /* 0x010fea0003800000 */
.L_x_55:
[----:B------:R-:W-:-:S09]  /*3d80*/  UISETP.NE.OR UP0, UPT, UR18, 0x3, !UP3 ;  /* 0x000000031200788c */ /* 0x000fd2000df05670 */
[----:B------:R-:W-:Y:S05]  /*3d90*/  BRA.U UP0, `(.L_x_74) ;  /* 0x0000000d00ac7547 */ /* 0x000fea000b800000 */
[----:B------:R-:W2:Y:S01]  /*3da0*/  LDCU.64 UR4, c[0x0][0x888] ;  /* 0x00011100ff0477ac */ /* 0x000ea20008000a00 */
[----:B------:R-:W3:Y:S01]  /*3db0*/  S2UR UR10, SR_CgaCtaId ;  /* 0x00000000000a79c3 */ /* 0x000ee20000008800 */
[----:B------:R-:W-:Y:S02]  /*3dc0*/  HFMA2 R9, -RZ, RZ, 0, 0 ;  /* 0x00000000ff097431 */ /* 0x000fe400000001ff */
[----:B------:R-:W-:Y:S01]  /*3dd0*/  IMAD.MOV.U32 R11, RZ, RZ, 0x1 ;  /* 0x00000001ff0b7424 */ /* 0x000fe200078e00ff */
[----:B------:R-:W4:Y:S01]  /*3de0*/  LDCU UR31, c[0x0][0x370] ;  /* 0x00006e00ff1f77ac */ /* 0x000f220008000800 */
[----:B------:R-:W-:Y:S01]  /*3df0*/  IMAD.MOV.U32 R10, RZ, RZ, RZ ;  /* 0x000000ffff0a7224 */ /* 0x000fe200078e00ff */
[----:B------:R-:W-:Y:S01]  /*3e00*/  MOV R3, 0x1000 ;  /* 0x0000100000037802 */ /* 0x000fe20000000f00 */
[----:B------:R-:W4:Y:S01]  /*3e10*/  LDCU.128 UR32, c[0x0][0xb10] ;  /* 0x00016200ff2077ac */ /* 0x000f220008000c00 */
[----:B------:R-:W1:Y:S01]  /*3e20*/  LDC.64 R12, c[0x0][0x348] ;  /* 0x0000d200ff0c7b82 */ /* 0x000e620000000a00 */
[----:B------:R-:W3:Y:S01]  /*3e30*/  LDCU UR27, c[0x0][0x374] ;  /* 0x00006e80ff1b77ac */ /* 0x000ee20008000800 */
[----:B------:R-:W3:Y:S01]  /*3e40*/  LDCU.64 UR28, c[0x0][0x890] ;  /* 0x00011200ff1c77ac */ /* 0x000ee20008000a00 */
[----:B------:R-:W3:Y:S01]  /*3e50*/  LDCU UR15, c[0x0][0xb0c] ;  /* 0x00016180ff0f77ac */ /* 0x000ee20008000800 */
[----:B--2---:R-:W-:Y:S01]  /*3e60*/  UISETP.NE.U32.AND UP0, UPT, UR4, URZ, UPT ;  /* 0x000000ff0400728c */ /* 0x004fe2000bf05070 */
[----:B------:R-:W2:Y:S01]  /*3e70*/  LDCU UR43, c[0x0][0xb20] ;  /* 0x00016400ff2b77ac */ /* 0x000ea20008000800 */
[----:B------:R-:W2:Y:S01]  /*3e80*/  LDCU UR4, c[0x0][0xb30] ;  /* 0x00016600ff0477ac */ /* 0x000ea20008000800 */
[----:B------:R-:W-:Y:S01]  /*3e90*/  UMOV UR21, 0x400 ;  /* 0x0000040000157882 */ /* 0x000fe20000000000 */
[----:B----4-:R-:W-:-:S02]  /*3ea0*/  UIMAD.WIDE.U32 UR6, UR31, UR32, URZ ;  /* 0x000000201f0672a5 */ /* 0x010fc4000f8e00ff */
[----:B---3--:R-:W-:Y:S02]  /*3eb0*/  UIMAD.WIDE.U32 UR8, UR27, UR35, URZ ;  /* 0x000000231b0872a5 */ /* 0x008fe4000f8e00ff */
[----:B------:R-:W-:Y:S02]  /*3ec0*/  ULEA UR21, UR10, UR21, 0x18 ;  /* 0x000000150a157291 */ /* 0x000fe4000f8ec0ff */
[----:B------:R-:W-:Y:S02]  /*3ed0*/  USEL UR37, URZ, 0x1, UP6 ;  /* 0x00000001ff257887 */ /* 0x000fe4000b000000 */
[----:B------:R-:W-:Y:S02]  /*3ee0*/  UISETP.NE.U32.AND UP6, UPT, UR28, URZ, UPT ;  /* 0x000000ff1c00728c */ /* 0x000fe4000bfc5070 */
[----:B------:R-:W-:Y:S02]  /*3ef0*/  UIADD3 UR38, UPT, UPT, UR21, 0x48, URZ ;  /* 0x0000004815267890 */ /* 0x000fe4000fffe0ff */
[----:B------:R-:W-:-:S02]  /*3f00*/  UIADD3 UR17, UPT, UPT, UR21, 0x40, URZ ;  /* 0x0000004015117890 */ /* 0x000fc4000fffe0ff */
[----:B------:R-:W-:Y:S02]  /*3f10*/  UISETP.NE.AND.EX UP5, UPT, UR5, URZ, UPT, UP0 ;  /* 0x000000ff0500728c */ /* 0x000fe4000bfa5300 */
[----:B------:R-:W-:Y:S01]  /*3f20*/  UISETP.NE.AND UP0, UPT, UR42, 0x1, UPT ;  /* 0x000000012a00788c */ /* 0x000fe2000bf05270 */
[----:B------:R-:W-:Y:S01]  /*3f30*/  UMOV UR41, UR7 ;  /* 0x0000000700297c82 */ /* 0x000fe20008000000 */
[----:B------:R-:W-:Y:S01]  /*3f40*/  UMOV UR40, UR9 ;  /* 0x0000000900287c82 */ /* 0x000fe20008000000 */
[----:B------:R-:W-:Y:S02]  /*3f50*/  UISETP.NE.AND UP0, UPT, UR15, 0x1, UPT ;  /* 0x000000010f00788c */ /* 0x000fe4000bf05270 */
[----:B------:R-:W-:Y:S02]  /*3f60*/  UPLOP3.LUT UP4, UPT, UPT, UPT, UPT, 0x40, 0x4 ;  /* 0x000000000004789c */ /* 0x000fe40003f8e870 */
[----:B------:R-:W-:Y:S01]  /*3f70*/  UISETP.GE.AND UP2, UPT, UR42, 0x1, UPT ;  /* 0x000000012a00788c */ /* 0x000fe2000bf46270 */
[----:B------:R-:W3:Y:S01]  /*3f80*/  LDCU.64 UR22, c[0x0][0xb28] ;  /* 0x00016500ff1677ac */ /* 0x000ee20008000a00 */
[----:B------:R-:W-:-:S02]  /*3f90*/  UISETP.NE.AND.EX UP6, UPT, UR29, URZ, UPT, UP6 ;  /* 0x000000ff1d00728c */ /* 0x000fc4000bfc5360 */
[----:B------:R-:W-:Y:S02]  /*3fa0*/  UPRMT UR38, UR10, 0x654, UR38 ;  /* 0x000006540a267896 */ /* 0x000fe40008000026 */
[----:B------:R-:W-:Y:S02]  /*3fb0*/  UPRMT UR39, UR10, 0x654, UR17 ;  /* 0x000006540a277896 */ /* 0x000fe40008000011 */
[----:B------:R-:W-:Y:S02]  /*3fc0*/  USHF.R.U32.HI UR41, URZ, UR33, UR41 ;  /* 0x00000021ff297299 */ /* 0x000fe40008011629 */
[----:B--2---:R-:W-:Y:S02]  /*3fd0*/  USHF.R.U32.HI UR40, URZ, UR43, UR40 ;  /* 0x0000002bff287299 */ /* 0x004fe40008011628 */
[----:B------:R-:W-:Y:S02]  /*3fe0*/  UISETP.NE.AND UP0, UPT, UR34, 0x1, UPT ;  /* 0x000000012200788c */ /* 0x000fe4000bf05270 */
[----:B-1----:R-:W-:-:S11]  /*3ff0*/  UISETP.NE.AND UP3, UPT, UR4, 0x1, UPT ;  /* 0x000000010400788c */ /* 0x002fd6000bf65270 */
.L_x_83:
[C---:B------:R-:W-:Y:S02]  /*4000*/  LEA R8, R10.reuse, UR21, 0x3 ;  /* 0x000000150a087c11 */ /* 0x040fe4000f8e18ff */
[----:B------:R-:W-:Y:S02]  /*4010*/  SHF.L.U32 R5, R9, 0x1f, RZ ;  /* 0x0000001f09057819 */ /* 0x000fe400000006ff */
[----:B------:R-:W-:Y:S02]  /*4020*/  LEA R6, R10, UR21, 0x4 ;  /* 0x000000150a067c11 */ /* 0x000fe4000f8e20ff */
[----:B-1----:R-:W1:Y:S02]  /*4030*/  SYNCS.PHASECHK.TRANS64.TRYWAIT P0, [R8+URZ+0x70], R5 ;  /* 0x00007005080075a7 */ /* 0x002e6400080011ff */
[----:B-1----:R-:W-:Y:S05]  /*4040*/  @!P0 BRA `(.L_x_75) ;  /* 0x0000003c00b48947 */ /* 0x002fea0003800000 */
.L_x_139:
[----:B-1----:R-:W1:Y:S01]  /*4050*/  LDS.128 R4, [R6+0x100] ;  /* 0x0001000006047984 */ /* 0x002e620000000c00 */
[----:B------:R-:W-:Y:S01]  /*4060*/  UISETP.GE.AND UP0, UPT, UR42, 0x1, UPT ;  /* 0x000000012a00788c */ /* 0x000fe2000bf06270 */
[----:B------:R-:W-:Y:S01]  /*4070*/  @!PT LDS RZ, [RZ] ;  /* 0x00000000fffff984 */ /* 0x000fe20000000800 */
[----:B------:R-:W-:Y:S01]  /*4080*/  @!PT LDS RZ, [RZ] ;  /* 0x00000000fffff984 */ /* 0x000fe20000000800 */
[----:B------:R-:W-:Y:S01]  /*4090*/  @!PT LDS RZ, [RZ] ;  /* 0x00000000fffff984 */ /* 0x000fe20000000800 */
[----:B------:R-:W-:Y:S01]  /*40a0*/  @!PT LDS RZ, [RZ] ;  /* 0x00000000fffff984 */ /* 0x000fe20000000800 */
[----:B------:R2:W-:Y:S06]  /*40b0*/  MEMBAR.ALL.CTA ;  /* 0x0000000000007992 */ /* 0x0005ec0000008000 */
[----:B--2---:R-:W2:Y:S01]  /*40c0*/  FENCE.VIEW.ASYNC.S ;  /* 0x00000000000073c6 */ /* 0x004ea20000000000 */
[----:B-1----:R-:W-:Y:S11]  /*40d0*/  LOP3.LUT P0, RZ, R6, 0x1, RZ, 0xc0, !PT ;  /* 0x0000000106ff7812 */ /* 0x002ff6000780c0ff */
[----:B------:R-:W-:Y:S02]  /*40e0*/  @!UPT UIADD3 URZ, UPT, UPT, URZ, URZ, URZ ;  /* 0x000000fffffff290 */ /* 0x000fe4000fffe0ff */
[----:B--2---:R-:W-:Y:S01]  /*40f0*/  VOTEU.ANY UP2, P0 ;  /* 0x0000000000ff7886 */ /* 0x004fe20000040100 */
[----:B------:R-:W-:Y:S11]  /*4100*/  PLOP3.LUT P0, PT, PT, PT, UP2, 0x80, 0x8 ;  /* 0x000000000008781c */ /* 0x000ff60003f0f028 */
[----:B------:R-:W-:Y:S02]  /*4110*/  @!UPT UIADD3 URZ, UPT, UPT, URZ, URZ, URZ ;  /* 0x000000fffffff290 */ /* 0x000fe4000fffe0ff */
[----:B------:R-:W-:Y:S02]  /*4120*/  @P0 SHF.R.U32.HI R0, RZ, 0x10, R5 ;  /* 0x00000010ff000819 */ /* 0x000fe40000011605 */
[----:B------:R-:W-:Y:S02]  /*4130*/  @P0 MOV R2, R4 ;  /* 0x0000000400020202 */ /* 0x000fe40000000f00 */
[----:B------:R-:W-:Y:S01]  /*4140*/  @P0 R2UR UR4, R0 ;  /* 0x00000000000402ca */ /* 0x000fe200000e0000 */
[----:B------:R-:W-:Y:S01]  /*4150*/  VIADD R0, R8, 0x80 ;  /* 0x0000008008007836 */ /* 0x000fe20000000000 */
[----:B------:R-:W-:Y:S02]  /*4160*/  @P0 LOP3.LUT R4, R5, 0xffff, RZ, 0xc0, !PT ;  /* 0x0000ffff05040812 */ /* 0x000fe400078ec0ff */
[----:B------:R-:W-:Y:S02]  /*4170*/  @P0 R2UR UR6, R2 ;  /* 0x00000000020602ca */ /* 0x000fe400000e0000 */
[----:B------:R-:W-:Y:S02]  /*4180*/  PRMT R0, RZ, 0x654, R0 ;  /* 0x00000654ff007816 */ /* 0x000fe40000000000 */
[----:B------:R-:W-:Y:S02]  /*4190*/  @P0 R2UR UR5, R4 ;  /* 0x00000000040502ca */ /* 0x000fe400000e0000 */
[----:B------:R1:W-:Y:S03]  /*41a0*/  SYNCS.ARRIVE.TRANS64.RED.A1T0 RZ, [R0+URZ], RZ ;  /* 0x000000ff00ff79a7 */ /* 0x0003e600081004ff */
[----:B------:R-:W-:Y:S04]  /*41b0*/  @UP2 UMOV UR26, UR4 ;  /* 0x00000004001a2c82 */ /* 0x000fe80008000000 */
[----:B------:R-:W-:Y:S04]  /*41c0*/  @UP2 UMOV UR14, UR6 ;  /* 0x00000006000e2c82 */ /* 0x000fe80008000000 */
[----:B------:R-:W-:Y:S01]  /*41d0*/  @UP2 UMOV UR13, UR5 ;  /* 0x00000005000d2c82 */ /* 0x000fe20008000000 */
[----:B------:R-:W-:Y:S05]  /*41e0*/  BRA.U !UP0, `(.L_x_76) ;  /* 0x0000000108c07547 */ /* 0x000fea000b800000 */
[----:B------:R-:W-:Y:S02]  /*41f0*/  UIMAD.WIDE.U32 UR8, UR13, UR35, URZ ;  /* 0x000000230d0872a5 */ /* 0x000fe4000f8e00ff */
[----:B------:R-:W-:Y:S02]  /*4200*/  UP2UR UR12, UPR, URZ, 0x4 ;  /* 0x00000004ff0c7883 */ /* 0x000fe40008000000 */
[----:B------:R-:W-:Y:S02]  /*4210*/  UISETP.NE.AND UP2, UPT, UR34, 0x1, UPT ;  /* 0x000000012200788c */ /* 0x000fe4000bf45270 */
[----:B------:R-:W-:Y:S02]  /*4220*/  UIMAD.WIDE.U32 UR10, UR14, UR32, URZ ;  /* 0x000000200e0a72a5 */ /* 0x000fe4000f8e00ff */
[----:B------:R-:W-:Y:S02]  /*4230*/  USEL UR4, UR27, UR40, !UP2 ;  /* 0x000000281b047287 */ /* 0x000fe4000d000000 */
[----:B------:R-:W-:Y:S02]  /*4240*/  UISETP.NE.AND UP0, UPT, UR15, 0x1, UPT ;  /* 0x000000010f00788c */ /* 0x000fe4000bf05270 */
[----:B------:R-:W-:Y:S02]  /*4250*/  UP2UR UR16, UPR, URZ, 0x2 ;  /* 0x00000002ff107883 */ /* 0x000fe40008000000 */
[----:B------:R-:W-:Y:S02]  /*4260*/  UISETP.NE.AND UP1, UPT, UR42, 0x1, UPT ;  /* 0x000000012a00788c */ /* 0x000fe4000bf25270 */
[----:B---3--:R-:W-:Y:S02]  /*4270*/  UIMAD.WIDE.U32 UR18, UR4, UR22, URZ ;  /* 0x00000016041272a5 */ /* 0x008fe4000f8e00ff */
[----:B------:R-:W-:Y:S01]  /*4280*/  USEL UR7, UR31, UR41, !UP0 ;  /* 0x000000291f077287 */ /* 0x000fe2000c000000 */
[----:B------:R-:W-:Y:S02]  /*4290*/  UMOV UR5, UR9 ;  /* 0x0000000900057c82 */ /* 0x000fe40008000000 */
[----:B------:R-:W-:Y:S02]  /*42a0*/  USHF.R.U32.HI UR6, URZ, UR43, UR5 ;  /* 0x0000002bff067299 */ /* 0x000fe40008011605 */
[----:B------:R-:W-:Y:S02]  /*42b0*/  UIMAD.WIDE.U32 UR24, UR7, UR22, URZ ;  /* 0x00000016071872a5 */ /* 0x000fe4000f8e00ff */
[----:B------:R-:W-:Y:S02]  /*42c0*/  USEL UR6, UR13, UR6, !UP2 ;  /* 0x000000060d067287 */ /* 0x000fe4000d000000 */
[----:B------:R-:W-:Y:S01]  /*42d0*/  UISETP.NE.AND UP2, UPT, UR12, URZ, UPT ;  /* 0x000000ff0c00728c */ /* 0x000fe2000bf45270 */
[----:B------:R-:W-:Y:S01]  /*42e0*/  UMOV UR5, UR11 ;  /* 0x0000000b00057c82 */ /* 0x000fe20008000000 */
[----:B------:R-:W-:Y:S02]  /*42f0*/  UIMAD.WIDE.U32 UR10, UR6, UR22, URZ ;  /* 0x00000016060a72a5 */ /* 0x000fe4000f8e00ff */
[----:B------:R-:W-:Y:S03]  /*4300*/  USHF.R.U32.HI UR8, URZ, UR33, UR5 ;  /* 0x00000021ff087299 */ /* 0x000fe60008011605 */
[----:B------:R-:W-:Y:S02]  /*4310*/  UMOV UR5, UR19 ;  /* 0x0000001300057c82 */ /* 0x000fe40008000000 */
[----:B------:R-:W-:Y:S03]  /*4320*/  @UP1 USHF.R.U32.HI UR4, URZ, UR23, UR5 ;  /* 0x00000017ff041299 */ /* 0x000fe60008011605 */
[----:B------:R-:W-:Y:S01]  /*4330*/  UMOV UR5, UR25 ;  /* 0x0000001900057c82 */ /* 0x000fe20008000000 */
[----:B------:R-:W-:Y:S02]  /*4340*/  UIMAD UR4, UR42, UR4, URZ ;  /* 0x000000042a0472a4 */ /* 0x000fe4000f8e02ff */
[----:B------:R-:W-:Y:S02]  /*4350*/  @UP1 USHF.R.U32.HI UR7, URZ, UR23, UR5 ;  /* 0x00000017ff071299 */ /* 0x000fe40008011605 */
[----:B------:R-:W-:Y:S02]  /*4360*/  USEL UR5, UR14, UR8, !UP0 ;  /* 0x000000080e057287 */ /* 0x000fe4000c000000 */
[----:B------:R-:W-:Y:S02]  /*4370*/  UIMAD UR8, UR42, UR7, URZ ;  /* 0x000000072a0872a4 */ /* 0x000fe4000f8e02ff */
[----:B------:R-:W-:Y:S03]  /*4380*/  UISETP.GE.AND UP0, UPT, UR6, UR4, UPT ;  /* 0x000000040600728c */ /* 0x000fe6000bf06270 */
[----:B------:R-:W-:Y:S01]  /*4390*/  UMOV UR4, UR11 ;  /* 0x0000000b00047c82 */ /* 0x000fe20008000000 */
[----:B------:R-:W-:Y:S02]  /*43a0*/  UISETP.GE.OR UP0, UPT, UR5, UR8, UP0 ;  /* 0x000000080500728c */ /* 0x000fe40008706670 */
[----:B------:R-:W-:Y:S02]  /*43b0*/  USHF.R.U32.HI UR4, URZ, UR23, UR4 ;  /* 0x00000017ff047299 */ /* 0x000fe40008011604 */
[----:B------:R-:W-:Y:S02]  /*43c0*/  UIMAD.WIDE.U32 UR8, UR5, UR22, URZ ;  /* 0x00000016050872a5 */ /* 0x000fe4000f8e00ff */
[----:B------:R-:W-:Y:S04]  /*43d0*/  USEL UR10, UR6, UR4, !UP1 ;  /* 0x00000004060a7287 */ /* 0x000fe8000c800000 */
[----:B------:R-:W-:Y:S01]  /*43e0*/  UIADD3 UR11, UPT, UPT, -UR10, URZ, URZ ;  /* 0x000000ff0a0b7290 */ /* 0x000fe2000fffe1ff */
[----:B------:R-:W-:Y:S02]  /*43f0*/  @!UP0 UMOV UR4, UR9 ;  /* 0x0000000900048c82 */ /* 0x000fe40008000000 */
[----:B------:R-:W-:Y:S02]  /*4400*/  @!UP0 USHF.R.U32.HI UR4, URZ, UR23, UR4 ;  /* 0x00000017ff048299 */ /* 0x000fe40008011604 */
[----:B------:R-:W-:Y:S02]  /*4410*/  UIMAD UR8, UR42, UR11, UR6 ;  /* 0x0000000b2a0872a4 */ /* 0x000fe4000f8e0206 */
[----:B------:R-:W-:Y:S02]  /*4420*/  @!UP0 USEL UR4, UR5, UR4, !UP1 ;  /* 0x0000000405048287 */ /* 0x000fe4000c800000 */
[----:B------:R-:W-:Y:S02]  /*4430*/  UISETP.NE.AND UP1, UPT, UR16, URZ, UPT ;  /* 0x000000ff1000728c */ /* 0x000fe4000bf25270 */
[----:B------:R-:W-:Y:S02]  /*4440*/  @!UP0 UIMAD UR8, UR7, UR8, UR4 ;  /* 0x00000008070882a4 */ /* 0x000fe4000f8e0204 */
[----:B------:R-:W-:Y:S02]  /*4450*/  @!UP0 UIADD3 UR9, UPT, UPT, UR10, -UR4, URZ ;  /* 0x800000040a098290 */ /* 0x000fe4000fffe0ff */
[----:B------:R-:W-:Y:S02]  /*4460*/  UIADD3 UR4, UPT, UPT, -UR5, URZ, URZ ;  /* 0x000000ff05047290 */ /* 0x000fe4000fffe1ff */
[----:B------:R-:W-:Y:S02]  /*4470*/  UIADD3 UR7, UPT, UPT, -UR6, URZ, URZ ;  /* 0x000000ff06077290 */ /* 0x000fe4000fffe1ff */
[----:B------:R-:W-:Y:S02]  /*4480*/  @!UP0 UIMAD UR6, UR9, UR42, UR5 ;  /* 0x0000002a090682a4 */ /* 0x000fe4000f8e0205 */
[----:B------:R-:W-:Y:S02]  /*4490*/  UIMAD UR14, UR15, UR4, UR14 ;  /* 0x000000040f0e72a4 */ /* 0x000fe4000f8e020e */
[----:B------:R-:W-:Y:S01]  /*44a0*/  UIMAD UR13, UR34, UR7, UR13 ;  /* 0x00000007220d72a4 */ /* 0x000fe2000f8e020d */
[----:B------:R-:W-:Y:S02]  /*44b0*/  @!UP0 UMOV UR5, UR8 ;  /* 0x0000000800058c82 */ /* 0x000fe40008000000 */
[----:B------:R-:W-:Y:S02]  /*44c0*/  UIMAD UR14, UR5, UR15, UR14 ;  /* 0x0000000f050e72a4 */ /* 0x000fe4000f8e020e */
[----:B------:R-:W-:Y:S11]  /*44d0*/  UIMAD UR13, UR6, UR34, UR13 ;  /* 0x00000022060d72a4 */ /* 0x000ff6000f8e020d */
[----:B------:R-:W-:Y:S01]  /*44e0*/  @!UPT UIADD3 URZ, UPT, UPT, URZ, URZ, URZ ;  /* 0x000000fffffff290 */ /* 0x000fe2000fffe0ff */
.L_x_76:
[----:B------:R-:W2:Y:S01]  /*44f0*/  @!UP3 LDCU.128 UR8, c[0x0][0xb10] ;  /* 0x00016200ff08b7ac */ /* 0x000ea20008000c00 */
[----:B------:R-:W-:Y:S02]  /*4500*/  ISETP.NE.U32.AND P0, PT, RZ, UR28, PT ;  /* 0x0000001cff007c0c */ /* 0x000fe4000bf05070 */
[----:B------:R-:W-:Y:S02]  /*4510*/  SHF.L.U32 R4, R11, 0x1f, RZ ;  /* 0x0000001f0b047819 */ /* 0x000fe400000006ff */
[----:B------:R-:W-:Y:S01]  /*4520*/  ISETP.NE.AND.EX P0, PT, RZ, UR29, PT, P0 ;  /* 0x0000001dff007c0c */ /* 0x000fe2000bf05300 */
[----:B------:R-:W4:Y:S01]  /*4530*/  @!UP3 LDCU UR5, c[0x0][0xb0c] ;  /* 0x00016180ff05b7ac */ /* 0x000f220008000800 */
[----:B------:R-:W-:Y:S02]  /*4540*/  USHF.L.U32 UR19, UR20, 0x6, URZ ;  /* 0x0000000614137899 */ /* 0x000fe400080006ff */
[----:B------:R-:W-:Y:S02]  /*4550*/  USHF.L.U32 UR18, UR30, 0x7, URZ ;  /* 0x000000071e127899 */ /* 0x000fe400080006ff */
[----:B--2---:R-:W-:Y:S07]  /*4560*/  UIMAD.WIDE.U32 UR6, UR14, UR8, URZ ;  /* 0x000000080e0672a5 */ /* 0x004fee000f8e00ff */
[----:B------:R-:W-:Y:S01]  /*4570*/  @!UP3 UMOV UR4, UR7 ;  /* 0x000000070004bc82 */ /* 0x000fe20008000000 */
[----:B----4-:R-:W-:Y:S02]  /*4580*/  @!UP3 UISETP.NE.AND UP0, UPT, UR5, 0x1, UPT ;  /* 0x000000010500b88c */ /* 0x010fe4000bf05270 */
[----:B------:R-:W-:Y:S02]  /*4590*/  @!UP3 USHF.R.U32.HI UR4, URZ, UR9, UR4 ;  /* 0x00000009ff04b299 */ /* 0x000fe40008011604 */
[----:B------:R-:W-:Y:S02]  /*45a0*/  UIMAD.WIDE.U32 UR6, UR13, UR11, URZ ;  /* 0x0000000b0d0672a5 */ /* 0x000fe4000f8e00ff */
[----:B------:R-:W-:Y:S02]  /*45b0*/  @!UP3 USEL UR8, UR14, UR4, !UP0 ;  /* 0x000000040e08b287 */ /* 0x000fe4000c000000 */
[----:B------:R-:W-:Y:S03]  /*45c0*/  @!UP3 UISETP.NE.AND UP0, UPT, UR10, 0x1, UPT ;  /* 0x000000010a00b88c */ /* 0x000fe6000bf05270 */
[----:B------:R-:W-:Y:S02]  /*45d0*/  @!UP3 UMOV UR6, UR7 ;  /* 0x000000070006bc82 */ /* 0x000fe40008000000 */
[----:B------:R-:W2:Y:S02]  /*45e0*/  @!UP3 LDCU UR4, c[0x0][0xb20] ;  /* 0x00016400ff04b7ac */ /* 0x000ea40008000800 */
[----:B--2---:R-:W-:Y:S04]  /*45f0*/  @!UP3 USHF.R.U32.HI UR6, URZ, UR4, UR6 ;  /* 0x00000004ff06b299 */ /* 0x004fe80008011606 */
[----:B------:R-:W-:Y:S04]  /*4600*/  @!UP3 USEL UR6, UR13, UR6, !UP0 ;  /* 0x000000060d06b287 */ /* 0x000fe8000c000000 */
[----:B------:R-:W-:Y:S02]  /*4610*/  @!UP3 UIADD3 UR4, UPT, UPT, -UR8, UR6, URZ ;  /* 0x000000060804b290 */ /* 0x000fe4000fffe1ff */
[----:B------:R-:W-:Y:S02]  /*4620*/  @!UP3 UIADD3 UR6, UPT, UPT, UR8, -UR6, URZ ;  /* 0x800000060806b290 */ /* 0x000fe4000fffe0ff */
[----:B------:R-:W-:Y:S02]  /*4630*/  @!UP3 UIMAD UR14, UR4, UR5, UR14 ;  /* 0x00000005040eb2a4 */ /* 0x000fe4000f8e020e */
[----:B------:R-:W-:Y:S01]  /*4640*/  @!UP3 UIMAD UR13, UR6, UR10, UR13 ;  /* 0x0000000a060db2a4 */ /* 0x000fe2000f8e020d */
[----:B------:R-:W-:Y:S11]  /*4650*/  BRA.U UP4, `(.L_x_77) ;  /* 0x0000000104107547 */ /* 0x000ff6000b800000 */
[----:B-1----:R-:W-:Y:S04]  /*4660*/  MOV R0, UR37 ;  /* 0x0000002500007c02 */ /* 0x002fe80008000f00 */
[----:B------:R-:W-:Y:S04]  /*4670*/  SHF.L.U32 R5, R0, 0x1f, RZ ;  /* 0x0000001f00057819 */ /* 0x000fe800000006ff */
[----:B------:R-:W1:Y:S02]  /*4680*/  SYNCS.PHASECHK.TRANS64.TRYWAIT P1, [UR21+0x68], R5 ;  /* 0x00006805ff0075a7 */ /* 0x000e640008021115 */
[----:B-1----:R-:W-:Y:S05]  /*4690*/  @!P1 BRA `(.L_x_78) ;  /* 0x0000003800349947 */ /* 0x002fea0003800000 */
.L_x_77:
[----:B------:R-:W-:Y:S05]  /*46a0*/  BRA.U !UP6, `(.L_x_79) ;  /* 0x000000010e387547 */ /* 0x000fea000b800000 */
[----:B------:R-:W-:Y:S01]  /*46b0*/  UPLOP3.LUT UP1, UPT, UPT, UPT, UP5, 0x80, 0x8 ;  /* 0x000000000008789c */ /* 0x000fe20003f2f050 */
[----:B-1----:R-:W-:Y:S01]  /*46c0*/  HFMA2 R0, -RZ, RZ, 0, 5.9604644775390625e-08 ;  /* 0x00000001ff007431 */ /* 0x002fe200000001ff */
[----:B------:R-:W1:Y:S01]  /*46d0*/  LDCU.64 UR8, c[0x0][0x358] ;  /* 0x00006b00ff0877ac */ /* 0x000e620008000a00 */
[----:B------:R-:W-:Y:S03]  /*46e0*/  IMAD.MOV.U32 R84, RZ, RZ, 0x1 ;  /* 0x00000001ff547424 */ /* 0x000fe600078e00ff */
[----:B------:R-:W-:Y:S05]  /*46f0*/  PLOP3.LUT P1, PT, PT, PT, UP1, 0x80, 0x8 ;  /* 0x000000000008781c */ /* 0x000fea0003f2f018 */
[----:B------:R-:W2:Y:S01]  /*4700*/  @UP1 LDCU.64 UR4, c[0x0][0x888] ;  /* 0x00011100ff0417ac */ /* 0x000ea20008000a00 */
[----:B------:R-:W-:Y:S07]  /*4710*/  @UP1 UIMAD UR6, UR36, UR28, URZ ;  /* 0x0000001c240612a4 */ /* 0x000fee000f8e02ff */
[----:B------:R-:W-:Y:S01]  /*4720*/  @!P1 PRMT R84, R0, 0x7610, R84 ;  /* 0x0000761000549816 */ /* 0x000fe20000000054 */
[----:B--2---:R-:W-:Y:S06]  /*4730*/  @UP1 UIMAD.WIDE UR4, UR6, 0x4, UR4 ;  /* 0x00000004060418a5 */ /* 0x004fec000f8e0204 */
[----:B------:R-:W-:Y:S01]  /*4740*/  IMAD.U32 R6, RZ, RZ, UR4 ;  /* 0x00000004ff067e24 */ /* 0x000fe2000f8e00ff */
[----:B------:R-:W-:Y:S04]  /*4750*/  MOV R7, UR5 ;  /* 0x0000000500077c02 */ /* 0x000fe80008000f00 */
[----:B------:R-:W2:Y:S01]  /*4760*/  @!UP1 LDCU UR4, c[0x0][0x880] ;  /* 0x00011000ff0497ac */ /* 0x000ea20008000800 */
[----:B-1---5:R4:W5:Y:S02]  /*4770*/  @P1 LDG.E R41, desc[UR8][R6.64] ;  /* 0x0000000806291981 */ /* 0x022964000c1e1900 */
[----:B--2-4-:R-:W-:Y:S07]  /*4780*/  @!P1 IMAD.U32 R41, RZ, RZ, UR4 ;  /* 0x00000004ff299e24 */ /* 0x014fee000f8e00ff */
.L_x_79:
[----:B-----5:R-:W-:Y:S01]  /*4790*/  @!P0 FSETP.EQ.AND P2, PT, R41, RZ, PT ;  /* 0x000000ff2900820b */ /* 0x020fe20003f42000 */
[----:B------:R-:W-:Y:S01]  /*47a0*/  @!UPT UIADD3 URZ, UPT, UPT, URZ, URZ, URZ ;  /* 0x000000fffffff290 */ /* 0x000fe2000fffe0ff */
[----:B------:R-:W-:Y:S11]  /*47b0*/  @!P0 BRA `(.L_x_80) ;  /* 0x0000000000148947 */ /* 0x000ff60003800000 */
[----:B------:R-:W-:Y:S02]  /*47c0*/  LOP3.LUT P0, RZ, R84, 0xff, RZ, 0xc0, !PT ;  /* 0x000000ff54ff7812 */ /* 0x000fe4000780c0ff */
[----:B------:R-:W-:Y:S04]  /*47d0*/  PLOP3.LUT P2, PT, PT, PT, UP1, 0x80, 0x8 ;  /* 0x000000000008781c */ /* 0x000fe80003f4f018 */
[----:B------:R-:W-:Y:S07]  /*47e0*/  PLOP3.LUT P2, PT, P2, PT, PT, 0x8, 0x80 ;  /* 0x000000000080781c */ /* 0x000fee000174e170 */
[----:B------:R-:W-:Y:S11]  /*47f0*/  @P0 FSETP.EQ.AND P2, PT, R41, RZ, PT ;  /* 0x000000ff2900020b */ /* 0x000ff60003f42000 */
[----:B------:R-:W-:Y:S02]  /*4800*/  @!UPT UIADD3 URZ, UPT, UPT, URZ, URZ, URZ ;  /* 0x000000fffffff290 */ /* 0x000fe4000fffe0ff */
.L_x_80:
[----:B------:R-:W2:Y:S01]  /*4810*/  SYNCS.PHASECHK.TRANS64.TRYWAIT P0, [UR21+0x50], R4 ;  /* 0x00005004ff0075a7 */ /* 0x000ea20008001115 */
[----:B------:R-:W-:Y:S04]  /*4820*/  ELECT P1, URZ, PT ;  /* 0x0000000000ff782f */ /* 0x000fe80003820000 */
[----:B------:R-:W-:Y:S01]  /*4830*/  PLOP3.LUT P1, PT, P2, P1, PT, 0xf2, 0x2f ;  /* 0x00000000002f781c */ /* 0x000fe20001723e72 */
[----:B------:R-:W-:Y:S01]  /*4840*/  @!UPT UIADD3 URZ, UPT, UPT, URZ, URZ, URZ ;  /* 0x000000fffffff290 */ /* 0x000fe2000fffe0ff */
[----:B--2---:R-:W-:Y:S11]  /*4850*/  @!P0 BRA `(.L_x_81) ;  /* 0x0000003400dc8947 */ /* 0x004ff60003800000 */
.L_x_142:
[----:B------:R-:W-:Y:S01]  /*4860*/  @!P1 IADD3 R2, P0, PT, R12, 0x580, RZ ;  /* 0x000005800c029810 */ /* 0x000fe20007f1e0ff */
[----:B------:R-:W-:Y:S01]  /*4870*/  VOTEU.ALL UP0, P1 ;  /* 0x0000000000ff7886 */ /* 0x000fe20000800000 */
[----:B------:R-:W-:Y:S01]  /*4880*/  UMOV UR6, 0x0 ;  /* 0x0000000000067882 */ /* 0x000fe20000000000 */
[----:B------:R-:W-:Y:S01]  /*4890*/  UMOV UR7, 0x10000000 ;  /* 0x1000000000077882 */ /* 0x000fe20000000000 */
[----:B------:R-:W-:Y:S01]  /*48a0*/  @!P1 R2UR UR5, R2 ;  /* 0x00000000020592ca */ /* 0x000fe200000e0000 */
[----:B-1----:R-:W-:Y:S01]  /*48b0*/  @!P1 IMAD.X R0, RZ, RZ, R13, P0 ;  /* 0x000000ffff009224 */ /* 0x002fe200000e060d */
[----:B------:R-:W-:Y:S01]  /*48c0*/  @!UP0 UIADD3 UR16, UPT, UPT, UR21, 0x200, URZ ;  /* 0x0000020015108890 */ /* 0x000fe2000fffe0ff */
[----:B------:R-:W-:Y:S01]  /*48d0*/  VIADD R10, R10, 0x1 ;  /* 0x000000010a0a7836 */ /* 0x000fe20000000000 */
[----:B------:R-:W-:Y:S01]  /*48e0*/  VOTEU.ALL UP0, P1 ;  /* 0x0000000000ff7886 */ /* 0x000fe20000800000 */
[----:B------:R-:W-:Y:S01]  /*48f0*/  UMOV UR20, UR36 ;  /* 0x0000002400147c82 */ /* 0x000fe20008000000 */
[----:B------:R-:W-:Y:S01]  /*4900*/  @!P1 R2UR UR4, R0 ;  /* 0x00000000000492ca */ /* 0x000fe200000e0000 */
[----:B------:R-:W-:Y:S06]  /*4910*/  @!P1 IMAD.MOV.U32 R0, RZ, RZ, 0x1000 ;  /* 0x00001000ff009424 */ /* 0x000fec00078e00ff */
[----:B------:R-:W-:Y:S06]  /*4920*/  IMAD.U32 R6, RZ, RZ, UR5 ;  /* 0x00000005ff067e24 */ /* 0x000fec000f8e00ff */
[----:B------:R-:W-:Y:S01]  /*4930*/  IMAD.U32 R7, RZ, RZ, UR4 ;  /* 0x00000004ff077e24 */ /* 0x000fe2000f8e00ff */
[----:B------:R-:W-:Y:S04]  /*4940*/  @!P1 R2UR UR4, R6 ;  /* 0x00000000060492ca */ /* 0x000fe800000e0000 */
[----:B------:R-:W-:Y:S11]  /*4950*/  @!P1 R2UR UR5, R7 ;  /* 0x00000000070592ca */ /* 0x000ff600000e0000 */
[----:B------:R-:W-:Y:S02]  /*4960*/  @!UPT UIADD3 URZ, UPT, UPT, URZ, URZ, URZ ;  /* 0x000000fffffff290 */ /* 0x000fe4000fffe0ff */
[----:B------:R1:W-:Y:S01]  /*4970*/  @!UP0 UTMALDG.3D [UR16], [UR4], desc[UR6] ;  /* 0x00000610040085b4 */ /* 0x0003e20008011000 */
[----:B------:R1:W-:Y:S01]  /*4980*/  @!P1 SYNCS.ARRIVE.TRANS64.RED.A0TR RZ, [UR21+0x40], R0 ;  /* 0x00004000ffff99a7 */ /* 0x0003e20008300415 */
[----:B------:R-:W-:Y:S01]  /*4990*/  SYNCS.ARRIVE.TRANS64.RED.A1T0 RZ, [UR39], RZ ;  /* 0x000000ffffff79a7 */ /* 0x000fe20008100427 */
[----:B------:R-:W2:Y:S02]  /*49a0*/  SYNCS.PHASECHK.TRANS64.TRYWAIT P0, [UR21+0x58], R4 ;  /* 0x00005804ff0075a7 */ /* 0x000ea40008001115 */
[----:B-12---:R-:W-:Y:S05]  /*49b0*/  @!P0 BRA `(.L_x_82) ;  /* 0x00000034009c8947 */ /* 0x006fea0003800000 */
.L_x_144:
[----:B------:R-:W-:Y:S01]  /*49c0*/  @!P1 IADD3 R2, P0, PT, R12, 0x580, RZ ;  /* 0x000005800c029810 */ /* 0x000fe20007f1e0ff */
[----:B------:R-:W-:Y:S01]  /*49d0*/  VOTEU.ALL UP0, P1 ;  /* 0x0000000000ff7886 */ /* 0x000fe20000800000 */
[----:B------:R-:W-:Y:S01]  /*49e0*/  UMOV UR6, 0x0 ;  /* 0x0000000000067882 */ /* 0x000fe20000000000 */
[----:B------:R-:W-:Y:S01]  /*49f0*/  UMOV UR7, 0x10000000 ;  /* 0x1000000000077882 */ /* 0x000fe20000000000 */
[----:B------:R-:W-:Y:S01]  /*4a00*/  @!P1 R2UR UR5, R2 ;  /* 0x00000000020592ca */ /* 0x000fe200000e0000 */
[----:B------:R-:W-:Y:S01]  /*4a10*/  @!P1 IMAD.X R0, RZ, RZ, R13, P0 ;  /* 0x000000ffff009224 */ /* 0x000fe200000e060d */
[----:B------:R-:W-:Y:S01]  /*4a20*/  @!UP0 UIADD3 UR10, UPT, UPT, UR18, 0x40, URZ ;  /* 0x00000040120a8890 */ /* 0x000fe2000fffe0ff */
[----:B------:R-:W-:Y:S01]  /*4a30*/  ISETP.NE.AND P0, PT, R10, 0x2, PT ;  /* 0x000000020a00780c */ /* 0x000fe20003f05270 */
[----:B------:R-:W-:Y:S01]  /*4a40*/  @!UP0 UIADD3 UR8, UPT, UPT, UR21, 0x1200, URZ ;  /* 0x0000120015088890 */ /* 0x000fe2000fffe0ff */
[----:B------:R-:W-:Y:S01]  /*4a50*/  LOP3.LUT R11, R11, 0x1, RZ, 0x3c, !PT ;  /* 0x000000010b0b7812 */ /* 0x000fe200078e3cff */
[----:B------:R-:W-:Y:S01]  /*4a60*/  @!UP0 UIADD3 UR9, UPT, UPT, UR21, 0x48, URZ ;  /* 0x0000004815098890 */ /* 0x000fe2000fffe0ff */
[----:B------:R-:W-:Y:S01]  /*4a70*/  @!P1 R2UR UR4, R0 ;  /* 0x00000000000492ca */ /* 0x000fe200000e0000 */
[----:B------:R-:W-:Y:S01]  /*4a80*/  VOTEU.ALL UP0, P1 ;  /* 0x0000000000ff7886 */ /* 0x000fe20000800000 */
[----:B------:R-:W-:Y:S01]  /*4a90*/  UMOV UR11, UR19 ;  /* 0x00000013000b7c82 */ /* 0x000fe20008000000 */
[----:B------:R-:W-:Y:S01]  /*4aa0*/  UMOV UR12, UR36 ;  /* 0x00000024000c7c82 */ /* 0x000fe20008000000 */
[----:B------:R-:W-:Y:S01]  /*4ab0*/  SEL R0, RZ, 0x1, P0 ;  /* 0x00000001ff007807 */ /* 0x000fe20000000000 */
[----:B------:R-:W-:Y:S01]  /*4ac0*/  UIADD3 UR30, UPT, UPT, UR13, UR59, URZ ;  /* 0x0000003b0d1e7290 */ /* 0x000fe2000fffe0ff */
[----:B-1----:R-:W-:Y:S01]  /*4ad0*/  IMAD.U32 R4, RZ, RZ, UR5 ;  /* 0x00000005ff047e24 */ /* 0x002fe2000f8e00ff */
[----:B------:R-:W-:Y:S01]  /*4ae0*/  SEL R10, R10, RZ, P0 ;  /* 0x000000ff0a0a7207 */ /* 0x000fe20000000000 */
[----:B------:R-:W-:Y:S01]  /*4af0*/  UIADD3 UR20, UPT, UPT, UR14, UR62, URZ ;  /* 0x0000003e0e147290 */ /* 0x000fe2000fffe0ff */
[----:B------:R-:W-:Y:S01]  /*4b00*/  LOP3.LUT R9, R9, R0, RZ, 0x3c, !PT ;  /* 0x0000000009097212 */ /* 0x000fe200078e3cff */
[----:B------:R-:W-:Y:S01]  /*4b10*/  UMOV UR36, UR26 ;  /* 0x0000001a00247c82 */ /* 0x000fe20008000000 */
[----:B------:R-:W-:Y:S02]  /*4b20*/  UPLOP3.LUT UP4, UPT, UPT, UPT, UPT, 0x80, 0x8 ;  /* 0x000000000008789c */ /* 0x000fe40003f8f070 */
[----:B------:R-:W-:Y:S01]  /*4b30*/  IMAD.U32 R5, RZ, RZ, UR4 ;  /* 0x00000004ff057e24 */ /* 0x000fe2000f8e00ff */
[----:B------:R-:W-:Y:S04]  /*4b40*/  @!P1 R2UR UR4, R4 ;  /* 0x00000000040492ca */ /* 0x000fe800000e0000 */
[----:B------:R-:W-:Y:S11]  /*4b50*/  @!P1 R2UR UR5, R5 ;  /* 0x00000000050592ca */ /* 0x000ff600000e0000 */
[----:B------:R-:W-:Y:S02]  /*4b60*/  @!UPT UIADD3 URZ, UPT, UPT, URZ, URZ, URZ ;  /* 0x000000fffffff290 */ /* 0x000fe4000fffe0ff */
[----:B------:R1:W-:Y:S01]  /*4b70*/  @!UP0 UTMALDG.3D [UR8], [UR4], desc[UR6] ;  /* 0x00000608040085b4 */ /* 0x0003e20008011000 */
[----:B------:R1:W-:Y:S01]  /*4b80*/  @!P1 SYNCS.ARRIVE.TRANS64.RED.A0TR RZ, [UR21+0x48], R3 ;  /* 0x00004803ffff99a7 */ /* 0x0003e20008300415 */
[----:B------:R-:W-:Y:S01]  /*4b90*/  SYNCS.ARRIVE.TRANS64.RED.A1T0 RZ, [UR38], RZ ;  /* 0x000000ffffff79a7 */ /* 0x000fe20008100426 */
[----:B------:R-:W-:Y:S05]  /*4ba0*/  BRA.U UP2, `(.L_x_83) ;  /* 0xfffffff502147547 */ /* 0x000fea000b83ffff */
[----:B-1----:R-:W-:-:S04]  /*4bb0*/  SHF.L.U32 R3, R11, 0x1f, RZ ;  /* 0x0000001f0b037819 */ /* 0x002fc800000006ff */
[----:B------:R-:W1:Y:S02]  /*4bc0*/  SYNCS.PHASECHK.TRANS64.TRYWAIT P0, [UR21+0x50], R3 ;  /* 0x00005003ff0075a7 */ /* 0x000e640008001115 */
[----:B-1----:R-:W-:Y:S05]  /*4bd0*/  @!P0 BRA `(.L_x_84) ;  /* 0x00000034002c8947 */ /* 0x002fea0003800000 */
.L_x_146:
[----:B-1----:R-:W-:-:S07]  /*4be0*/  MOV R0, UR21 ;  /* 0x0000001500007c02 */ /* 0x002fce0008000f00 */
.L_x_85:
[----:B-1----:R-:W-:-:S04]  /*4bf0*/  SHF.L.U32 R3, R11, 0x1f, RZ ;  /* 0x0000001f0b037819 */ /* 0x002fc800000006ff */
[----:B------:R1:W2:Y:S03]  /*4c00*/  SYNCS.PHASECHK.TRANS64.TRYWAIT P0, [R0+URZ+0x58], R3 ;  /* 0x00005803000075a7 */ /* 0x0002a600080011ff */
[----:B--2---:R-:W-:Y:S05]  /*4c10*/  @!P0 NANOSLEEP.SYNCS 0x989680 ;  /* 0x009896800000895d */ /* 0x004fea0003900000 */
[----:B------:R-:W2:Y:S02]  /*4c20*/  @!P0 SYNCS.PHASECHK.TRANS64 P0, [R0+URZ+0x58], R3 ;  /* 0x00005803000085a7 */ /* 0x000ea400080010ff */
[----:B--23--:R-:W-:Y:S05]  /*4c30*/  @P0 EXIT ;  /* 0x000000000000094d */ /* 0x00cfea0003800000 */
[----:B------:R-:W-:Y:S05]  /*4c40*/  BRA `(.L_x_85) ;  /* 0xfffffffc00e87947 */ /* 0x000fea000383ffff */
.L_x_74:
[----:B------:R-:W-:-:S06]  /*4c50*/  UISETP.GE.AND UP0, UPT, UR18, 0x4, UPT ;  /* 0x000000041200788c */ /* 0x000fcc000bf06270 */
[----:B------:R-:W-:-:S13]  /*4c60*/  PLOP3.LUT P0, PT, PT, PT, UP0, 0x80, 0x8 ;  /* 0x000000000008781c */ /* 0x000fda0003f0f008 */
[----:B-1----:R-:W-:Y:S05]  /*4c70*/  @!P0 EXIT ;  /* 0x000000000000894d */ /* 0x002fea0003800000 */
[----:B------:R-:W1:Y:S08]  /*4c80*/  S2UR UR4, SR_CgaCtaId ;  /* 0x00000000000479c3 */ /* 0x000e700000008800 */
[----:B------:R-:W-:Y:S01]  /*4c90*/  BAR.SYNC.DEFER_BLOCKING 0x6, 0xa0 ;  /* 0x0182800000007b1d */ /* 0x000fe20000010000 */
[C---:B------:R-:W-:Y:S01]  /*4ca0*/  IMAD.SHL.U32 R7, R93.reuse, 0x40, RZ ;  /* 0x000000405d077824 */ /* 0x040fe200078e00ff */
[C---:B------:R-:W-:Y:S01]  /*4cb0*/  LOP3.LUT R95, R93.reuse, 0x60, RZ, 0xc0, !PT ;  /* 0x000000605d5f7812 */ /* 0x040fe200078ec0ff */
[----:B------:R-:W-:-:S02]  /*4cc0*/  IMAD.SHL.U32 R4, R93, 0x20, RZ ;  /* 0x000000205d047824 */ /* 0x000fc400078e00ff */
[----:B------:R-:W-:Y:S02]  /*4cd0*/  HFMA2 R36, -RZ, RZ, 0, 0 ;  /* 0x00000000ff247431 */ /* 0x000fe400000001ff */
[----:B------:R-:W-:Y:S01]  /*4ce0*/  IMAD.SHL.U32 R6, R93, 0x2, RZ ;  /* 0x000000025d067824 */ /* 0x000fe200078e00ff */
[----:B------:R-:W-:Y:S01]  /*4cf0*/  UMOV UR44, 0x400 ;  /* 0x00000400002c7882 */ /* 0x000fe20000000000 */
[----:B------:R-:W2:Y:S01]  /*4d00*/  LDC.64 R82, c[0x0][0x8b0] ;  /* 0x00022c00ff527b82 */ /* 0x000ea20000000a00 */
[----:B------:R-:W-:Y:S01]  /*4d10*/  LOP3.LUT R5, R7, 0x180, RZ, 0xc0, !PT ;  /* 0x0000018007057812 */ /* 0x000fe200078ec0ff */
[----:B------:R-:W-:Y:S01]  /*4d20*/  IMAD.U32 R37, R93, 0x10000, RZ ;  /* 0x000100005d257824 */ /* 0x000fe200078e00ff */
[----:B------:R-:W-:Y:S01]  /*4d30*/  LOP3.LUT R4, R4, 0xc00, RZ, 0xc0, !PT ;  /* 0x00000c0004047812 */ /* 0x000fe200078ec0ff */
[----:B------:R-:W-:Y:S01]  /*4d40*/  IMAD.MOV.U32 R92, RZ, RZ, RZ ;  /* 0x000000ffff5c7224 */ /* 0x000fe200078e00ff */
[----:B------:R-:W-:Y:S01]  /*4d50*/  LOP3.LUT R6, R5, 0x20, R6, 0xf8, !PT ;  /* 0x0000002005067812 */ /* 0x000fe200078ef806 */
[----:B------:R-:W-:Y:S01]  /*4d60*/  IMAD.SHL.U32 R5, R93, 0x8, RZ ;  /* 0x000000085d057824 */ /* 0x000fe200078e00ff */
[----:B------:R-:W-:Y:S01]  /*4d70*/  LOP3.LUT R4, R4, 0x40, R7, 0xf8, !PT ;  /* 0x0000004004047812 */ /* 0x000fe200078ef807 */
[----:B------:R-:W3:Y:S01]  /*4d80*/  LDC.64 R80, c[0x0][0x8a8] ;  /* 0x00022a00ff507b82 */ /* 0x000ee20000000a00 */
[----:B------:R-:W-:Y:S01]  /*4d90*/  LOP3.LUT R37, R37, 0x600000, RZ, 0xc0, !PT ;  /* 0x0060000025257812 */ /* 0x000fe200078ec0ff */
[----:B------:R-:W-:Y:S01]  /*4da0*/  IMAD.MOV.U32 R87, RZ, RZ, RZ ;  /* 0x000000ffff577224 */ /* 0x000fe200078e00ff */
[----:B------:R-:W-:-:S02]  /*4db0*/  LOP3.LUT R5, R6, 0x30, R5, 0x78, !PT ;  /* 0x0000003006057812 */ /* 0x000fc400078e7805 */
[----:B------:R-:W-:Y:S02]  /*4dc0*/  CS2R R90, SRZ ;  /* 0x00000000005a7805 */ /* 0x000fe4000001ff00 */
[----:B------:R-:W-:Y:S01]  /*4dd0*/  LOP3.LUT R4, R4, 0x200, R7, 0xf8, !PT ;  /* 0x0000020004047812 */ /* 0x000fe200078ef807 */
[----:B------:R-:W-:Y:S01]  /*4de0*/  IMAD.MOV.U32 R89, RZ, RZ, RZ ;  /* 0x000000ffff597224 */ /* 0x000fe200078e00ff */
[----:B------:R-:W-:Y:S01]  /*4df0*/  LOP3.LUT R93, R93, 0x2, RZ, 0xc0, !PT ;  /* 0x000000025d5d7812 */ /* 0x000fe200078ec0ff */
[----:B-1----:R-:W-:Y:S01]  /*4e00*/  ULEA UR44, UR4, UR44, 0x18 ;  /* 0x0000002c042c7291 */ /* 0x002fe2000f8ec0ff */
[----:B------:R-:W-:Y:S01]  /*4e10*/  LOP3.LUT R71, R4, R5, RZ, 0xfc, !PT ;  /* 0x0000000504477212 */ /* 0x000fe200078efcff */
[----:B------:R-:W1:Y:S01]  /*4e20*/  LDCU UR57, c[0x0][0x370] ;  /* 0x00006e00ff3977ac */ /* 0x000e620008000800 */
[----:B------:R-:W-:Y:S01]  /*4e30*/  IADD3 R88, PT, PT, -R93, RZ, RZ ;  /* 0x000000ff5d587210 */ /* 0x000fe20007ffe1ff */
[----:B------:R-:W-:Y:S01]  /*4e40*/  UIADD3 UR4, UPT, UPT, UR44, 0x2200, URZ ;  /* 0x000022002c047890 */ /* 0x000fe2000fffe0ff */
[----:B------:R-:W4:Y:S04]  /*4e50*/  LDCU UR43, c[0x0][0xb0c] ;  /* 0x00016180ff2b77ac */ /* 0x000f280008000800 */
[----:B------:R-:W1:Y:S01]  /*4e60*/  LDS R0, [UR44+0x120] ;  /* 0x0001202cff007984 */ /* 0x000e620008000800 */
[----:B------:R-:W-:Y:S01]  /*4e70*/  IMAD.U32 R94, RZ, RZ, UR4 ;  /* 0x00000004ff5e7e24 */ /* 0x000fe2000f8e00ff */
[----:B------:R-:W1:Y:S01]  /*4e80*/  LDCU UR39, c[0x0][0xb30] ;  /* 0x00016600ff2777ac */ /* 0x000e620008000800 */
[----:B------:R-:W1:Y:S01]  /*4e90*/  LDCU.64 UR46, c[0x0][0x888] ;  /* 0x00011100ff2e77ac */ /* 0x000e620008000a00 */
[----:B------:R-:W1:Y:S01]  /*4ea0*/  LDCU.64 UR40, c[0x0][0xb28] ;  /* 0x00016500ff2877ac */ /* 0x000e620008000a00 */
[----:B------:R-:W1:Y:S01]  /*4eb0*/  LDCU.64 UR60, c[0x0][0x890] ;  /* 0x00011200ff3c77ac */ /* 0x000e620008000a00 */
[----:B------:R-:W1:Y:S01]  /*4ec0*/  LDCU.128 UR52, c[0x0][0xb10] ;  /* 0x00016200ff3477ac */ /* 0x000e620008000c00 */
[----:B------:R-:W1:Y:S01]  /*4ed0*/  LDCU UR56, c[0x0][0x374] ;  /* 0x00006e80ff3877ac */ /* 0x000e620008000800 */
[----:B------:R-:W-:Y:S01]  /*4ee0*/  UIADD3 UR63, UPT, UPT, UR44, 0x200, URZ ;  /* 0x000002002c3f7890 */ /* 0x000fe2000fffe0ff */
[----:B-1234-:R-:W-:-:S11]  /*4ef0*/  IMAD.IADD R37, R0, 0x1, R37 ;  /* 0x0000000100257824 */ /* 0x01efd600078e0225 */
.L_x_111:
[----:B------:R-:W-:Y:S02]  /*4f00*/  LEA R3, R87, UR44, 0x3 ;  /* 0x0000002c57037c11 */ /* 0x000fe4000f8e18ff */
[----:B------:R-:W-:Y:S02]  /*4f10*/  SHF.L.U32 R0, R91, 0x1f, RZ ;  /* 0x0000001f5b007819 */ /* 0x000fe400000006ff */
[----:B------:R-:W-:Y:S02]  /*4f20*/  LEA R5, R87, UR44, 0x4 ;  /* 0x0000002c57057c11 */ /* 0x000fe4000f8e20ff */
[----:B-1----:R-:W1:Y:S02]  /*4f30*/  SYNCS.PHASECHK.TRANS64.TRYWAIT P0, [R3+URZ+0x70], R0 ;  /* 0x00007000030075a7 */ /* 0x002e6400080011ff */
[----:B-1----:R-:W-:Y:S05]  /*4f40*/  @!P0 BRA `(.L_x_86) ;  /* 0x0000003000688947 */ /* 0x002fea0003800000 */
.L_x_147:
[----:B------:R-:W2:Y:S01]  /*4f50*/  LDS.128 R4, [R5+0x100] ;  /* 0x0001000005047984 */ /* 0x000ea20000000c00 */
[----:B------:R-:W-:Y:S01]  /*4f60*/  UISETP.GE.AND UP0, UPT, UR42, 0x1, UPT ;  /* 0x000000012a00788c */ /* 0x000fe2000bf06270 */
[----:B------:R-:W-:Y:S01]  /*4f70*/  @!PT LDS RZ, [RZ] ;  /* 0x00000000fffff984 */ /* 0x000fe20000000800 */
[----:B------:R-:W-:Y:S01]  /*4f80*/  @!PT LDS RZ, [RZ] ;  /* 0x00000000fffff984 */ /* 0x000fe20000000800 */
[----:B------:R-:W-:Y:S01]  /*4f90*/  @!PT LDS RZ, [RZ] ;  /* 0x00000000fffff984 */ /* 0x000fe20000000800 */
[----:B------:R-:W-:Y:S01]  /*4fa0*/  @!PT LDS RZ, [RZ] ;  /* 0x00000000fffff984 */ /* 0x000fe20000000800 */
[----:B------:R3:W-:Y:S06]  /*4fb0*/  MEMBAR.ALL.CTA ;  /* 0x0000000000007992 */ /* 0x0007ec0000008000 */
[----:B---3--:R-:W3:Y:S01]  /*4fc0*/  FENCE.VIEW.ASYNC.S ;  /* 0x00000000000073c6 */ /* 0x008ee20000000000 */
[----:B--2---:R-:W-:Y:S11]  /*4fd0*/  LOP3.LUT P0, RZ, R6, 0x1, RZ, 0xc0, !PT ;  /* 0x0000000106ff7812 */ /* 0x004ff6000780c0ff */
[----:B------:R-:W-:Y:S02]  /*4fe0*/  @!UPT UIADD3 URZ, UPT, UPT, URZ, URZ, URZ ;  /* 0x000000fffffff290 */ /* 0x000fe4000fffe0ff */
[----:B---3--:R-:W-:Y:S01]  /*4ff0*/  VOTEU.ANY UP1, P0 ;  /* 0x0000000000ff7886 */ /* 0x008fe20000020100 */
[----:B------:R-:W-:Y:S01]  /*5000*/  PLOP3.LUT P0, PT, PT, PT, UP1, 0x80, 0x8 ;  /* 0x000000000008781c */ /* 0x000fe20003f0f018 */
[----:B------:R-:W-:Y:S11]  /*5010*/  UP2UR UR45, UPR, URZ, 0x2 ;  /* 0x00000002ff2d7883 */ /* 0x000ff60008000000 */
[----:B------:R-:W-:Y:S01]  /*5020*/  @!UPT UIADD3 URZ, UPT, UPT, URZ, URZ, URZ ;  /* 0x000000fffffff290 */ /* 0x000fe2000fffe0ff */
[----:B-1----:R-:W-:Y:S02]  /*5030*/  @P0 SHF.R.U32.HI R0, RZ, 0x10, R5 ;  /* 0x00000010ff000819 */ /* 0x002fe40000011605 */
        /* <DEDUP_REMOVED lines=12> */
[----:B------:R-:W2:Y:S01]  /*5100*/  LDCU UR12, c[0x0][0xb20] ;  /* 0x00016400ff0c77ac */ /* 0x000ea20008000800 */
[----:B------:R-:W-:Y:S02]  /*5110*/  UIMAD.WIDE.U32 UR4, UR56, UR55, URZ ;  /* 0x00000037380472a5 */ /* 0x000fe4000f8e00ff */
[----:B------:R-:W-:Y:S02]  /*5120*/  UIMAD.WIDE.U32 UR6, UR57, UR52, URZ ;  /* 0x00000034390672a5 */ /* 0x000fe4000f8e00ff */
[----:B------:R-:W-:Y:S02]  /*5130*/  UISETP.NE.AND UP0, UPT, UR54, 0x1, UPT ;  /* 0x000000013600788c */ /* 0x000fe4000bf05270 */
[----:B------:R-:W-:Y:S02]  /*5140*/  UIMAD.WIDE.U32 UR8, UR37, UR55, URZ ;  /* 0x00000037250872a5 */ /* 0x000fe4000f8e00ff */
[----:B------:R-:W-:Y:S02]  /*5150*/  UIMAD.WIDE.U32 UR10, UR38, UR52, URZ ;  /* 0x00000034260a72a5 */ /* 0x000fe4000f8e00ff */
[----:B------:R-:W-:Y:S02]  /*5160*/  UISETP.NE.AND UP1, UPT, UR43, 0x1, UPT ;  /* 0x000000012b00788c */ /* 0x000fe4000bf25270 */
[----:B------:R-:W-:Y:S01]  /*5170*/  UISETP.NE.AND UP2, UPT, UR42, 0x1, UPT ;  /* 0x000000012a00788c */ /* 0x000fe2000bf45270 */
[----:B------:R-:W-:Y:S02]  /*5180*/  UMOV UR4, UR5 ;  /* 0x0000000500047c82 */ /* 0x000fe40008000000 */
[----:B--2---:R-:W-:Y:S03]  /*5190*/  USHF.R.U32.HI UR5, URZ, UR12, UR4 ;  /* 0x0000000cff057299 */ /* 0x004fe60008011604 */
[----:B------:R-:W-:Y:S02]  /*51a0*/  UMOV UR4, UR7 ;  /* 0x0000000700047c82 */ /* 0x000fe40008000000 */
[----:B------:R-:W-:Y:S02]  /*51b0*/  USHF.R.U32.HI UR7, URZ, UR53, UR4 ;  /* 0x00000035ff077299 */ /* 0x000fe40008011604 */
[----:B------:R-:W-:Y:S02]  /*51c0*/  USEL UR4, UR56, UR5, !UP0 ;  /* 0x0000000538047287 */ /* 0x000fe4000c000000 */
[----:B------:R-:W-:Y:S01]  /*51d0*/  USEL UR7, UR57, UR7, !UP1 ;  /* 0x0000000739077287 */ /* 0x000fe2000c800000 */
[----:B------:R-:W-:Y:S01]  /*51e0*/  UMOV UR5, UR9 ;  /* 0x0000000900057c82 */ /* 0x000fe20008000000 */
[----:B------:R-:W-:Y:S02]  /*51f0*/  UIMAD.WIDE.U32 UR8, UR4, UR40, URZ ;  /* 0x00000028040872a5 */ /* 0x000fe4000f8e00ff */
[----:B------:R-:W-:Y:S03]  /*5200*/  USHF.R.U32.HI UR6, URZ, UR12, UR5 ;  /* 0x0000000cff067299 */ /* 0x000fe60008011605 */
[----:B------:R-:W-:Y:S01]  /*5210*/  UMOV UR5, UR11 ;  /* 0x0000000b00057c82 */ /* 0x000fe20008000000 */
[----:B------:R-:W-:Y:S02]  /*5220*/  UIMAD.WIDE.U32 UR10, UR7, UR40, URZ ;  /* 0x00000028070a72a5 */ /* 0x000fe4000f8e00ff */
[----:B------:R-:W-:Y:S02]  /*5230*/  USHF.R.U32.HI UR12, URZ, UR53, UR5 ;  /* 0x00000035ff0c7299 */ /* 0x000fe40008011605 */
[----:B------:R-:W-:Y:S01]  /*5240*/  USEL UR6, UR37, UR6, !UP0 ;  /* 0x0000000625067287 */ /* 0x000fe2000c000000 */
[----:B------:R-:W-:Y:S02]  /*5250*/  UMOV UR5, UR9 ;  /* 0x0000000900057c82 */ /* 0x000fe40008000000 */
[----:B------:R-:W-:Y:S01]  /*5260*/  UMOV UR10, UR11 ;  /* 0x0000000b000a7c82 */ /* 0x000fe20008000000 */
[----:B------:R-:W-:Y:S02]  /*5270*/  @UP2 USHF.R.U32.HI UR4, URZ, UR41, UR5 ;  /* 0x00000029ff042299 */ /* 0x000fe40008011605 */
[----:B------:R-:W-:Y:S02]  /*5280*/  @UP2 USHF.R.U32.HI UR7, URZ, UR41, UR10 ;  /* 0x00000029ff072299 */ /* 0x000fe4000801160a */
[----:B------:R-:W-:Y:S02]  /*5290*/  UIMAD UR4, UR42, UR4, URZ ;  /* 0x000000042a0472a4 */ /* 0x000fe4000f8e02ff */
[----:B------:R-:W-:Y:S02]  /*52a0*/  UIMAD.WIDE.U32 UR10, UR6, UR40, URZ ;  /* 0x00000028060a72a5 */ /* 0x000fe4000f8e00ff */
[----:B------:R-:W-:Y:S02]  /*52b0*/  USEL UR5, UR38, UR12, !UP1 ;  /* 0x0000000c26057287 */ /* 0x000fe4000c800000 */
[----:B------:R-:W-:Y:S02]  /*52c0*/  UIMAD UR8, UR42, UR7, URZ ;  /* 0x000000072a0872a4 */ /* 0x000fe4000f8e02ff */
[----:B------:R-:W-:Y:S03]  /*52d0*/  UISETP.GE.AND UP0, UPT, UR6, UR4, UPT ;  /* 0x000000040600728c */ /* 0x000fe6000bf06270 */
[----:B------:R-:W-:Y:S01]  /*52e0*/  UMOV UR4, UR11 ;  /* 0x0000000b00047c82 */ /* 0x000fe20008000000 */
[----:B------:R-:W-:Y:S02]  /*52f0*/  UISETP.GE.OR UP0, UPT, UR5, UR8, UP0 ;  /* 0x000000080500728c */ /* 0x000fe40008706670 */
[----:B------:R-:W-:Y:S02]  /*5300*/  USHF.R.U32.HI UR4, URZ, UR41, UR4 ;  /* 0x00000029ff047299 */ /* 0x000fe40008011604 */
[----:B------:R-:W-:Y:S02]  /*5310*/  UIMAD.WIDE.U32 UR8, UR5, UR40, URZ ;  /* 0x00000028050872a5 */ /* 0x000fe4000f8e00ff */
[----:B------:R-:W-:Y:S02]  /*5320*/  USEL UR11, UR6, UR4, !UP2 ;  /* 0x00000004060b7287 */ /* 0x000fe4000d000000 */
[----:B------:R-:W-:Y:S02]  /*5330*/  UIADD3 UR8, UPT, UPT, -UR5, URZ, URZ ;  /* 0x000000ff05087290 */ /* 0x000fe4000fffe1ff */
[----:B------:R-:W-:Y:S01]  /*5340*/  UIADD3 UR10, UPT, UPT, -UR11, URZ, URZ ;  /* 0x000000ff0b0a7290 */ /* 0x000fe2000fffe1ff */
[----:B------:R-:W-:Y:S01]  /*5350*/  @!UP0 UMOV UR4, UR9 ;  /* 0x0000000900048c82 */ /* 0x000fe20008000000 */
[----:B------:R-:W-:Y:S02]  /*5360*/  UIADD3 UR9, UPT, UPT, -UR6, URZ, URZ ;  /* 0x000000ff06097290 */ /* 0x000fe4000fffe1ff */
[----:B------:R-:W-:Y:S02]  /*5370*/  @!UP0 USHF.R.U32.HI UR4, URZ, UR41, UR4 ;  /* 0x00000029ff048299 */ /* 0x000fe40008011604 */
[----:B------:R-:W-:Y:S02]  /*5380*/  UIMAD UR10, UR42, UR10, UR6 ;  /* 0x0000000a2a0a72a4 */ /* 0x000fe4000f8e0206 */
[----:B------:R-:W-:Y:S04]  /*5390*/  @!UP0 USEL UR4, UR5, UR4, !UP2 ;  /* 0x0000000405048287 */ /* 0x000fe8000d000000 */
[----:B------:R-:W-:Y:S02]  /*53a0*/  @!UP0 UIMAD UR10, UR7, UR10, UR4 ;  /* 0x0000000a070a82a4 */ /* 0x000fe4000f8e0204 */
[----:B------:R-:W-:Y:S02]  /*53b0*/  @!UP0 UIADD3 UR11, UPT, UPT, UR11, -UR4, URZ ;  /* 0x800000040b0b8290 */ /* 0x000fe4000fffe0ff */
[----:B------:R-:W-:Y:S02]  /*53c0*/  UIMAD UR7, UR43, UR8, UR38 ;  /* 0x000000082b0772a4 */ /* 0x000fe4000f8e0226 */
[----:B------:R-:W-:Y:S02]  /*53d0*/  @!UP0 UIMAD UR6, UR11, UR42, UR5 ;  /* 0x0000002a0b0682a4 */ /* 0x000fe4000f8e0205 */
[----:B------:R-:W-:Y:S01]  /*53e0*/  UIMAD UR4, UR54, UR9, UR37 ;  /* 0x00000009360472a4 */ /* 0x000fe2000f8e0225 */
[----:B------:R-:W-:Y:S02]  /*53f0*/  @!UP0 UMOV UR5, UR10 ;  /* 0x0000000a00058c82 */ /* 0x000fe40008000000 */
[----:B------:R-:W-:Y:S02]  /*5400*/  UIMAD UR38, UR5, UR43, UR7 ;  /* 0x0000002b052672a4 */ /* 0x000fe4000f8e0207 */
[----:B------:R-:W-:Y:S11]  /*5410*/  UIMAD UR37, UR6, UR54, UR4 ;  /* 0x00000036062572a4 */ /* 0x000ff6000f8e0204 */
[----:B------:R-:W-:Y:S01]  /*5420*/  @!UPT UIADD3 URZ, UPT, UPT, URZ, URZ, URZ ;  /* 0x000000fffffff290 */ /* 0x000fe2000fffe0ff */
.L_x_87:
[----:B------:R-:W-:Y:S01]  /*5430*/  UISETP.NE.AND UP0, UPT, UR39, 0x1, UPT ;  /* 0x000000012700788c */ /* 0x000fe2000bf05270 */
[----:B------:R-:W-:Y:S01]  /*5440*/  IADD3 R87, PT, PT, R87, 0x1, RZ ;  /* 0x0000000157577810 */ /* 0x000fe20007ffe0ff */
[----:B------:R-:W-:Y:S02]  /*5450*/  USHF.L.U32 UR50, UR20, 0x6, URZ ;  /* 0x0000000614327899 */ /* 0x000fe400080006ff */
[----:B------:R-:W-:Y:S07]  /*5460*/  USHF.L.U32 UR49, UR30, 0x7, URZ ;  /* 0x000000071e317899 */ /* 0x000fee00080006ff */
[----:B------:R-:W2:Y:S01]  /*5470*/  @!UP0 LDCU.128 UR12, c[0x0][0xb10] ;  /* 0x00016200ff0c87ac */ /* 0x000ea20008000c00 */
[----:B------:R-:W3:Y:S01]  /*5480*/  @!UP0 LDCU UR5, c[0x0][0xb0c] ;  /* 0x00016180ff0587ac */ /* 0x000ee20008000800 */
[----:B------:R-:W4:Y:S01]  /*5490*/  @!UP0 LDCU UR10, c[0x0][0xb20] ;  /* 0x00016400ff0a87ac */ /* 0x000f220008000800 */
[----:B--2---:R-:W-:Y:S02]  /*54a0*/  UIMAD.WIDE.U32 UR8, UR38, UR12, URZ ;  /* 0x0000000c260872a5 */ /* 0x004fe4000f8e00ff */
[----:B------:R-:W-:Y:S02]  /*54b0*/  UIMAD.WIDE.U32 UR6, UR37, UR15, URZ ;  /* 0x0000000f250672a5 */ /* 0x000fe4000f8e00ff */
[----:B------:R-:W-:Y:S03]  /*54c0*/  @!UP0 UISETP.NE.AND UP1, UPT, UR14, 0x1, UPT ;  /* 0x000000010e00888c */ /* 0x000fe6000bf25270 */
[----:B------:R-:W-:Y:S01]  /*54d0*/  @!UP0 UMOV UR4, UR9 ;  /* 0x0000000900048c82 */ /* 0x000fe20008000000 */
[----:B---3--:R-:W-:Y:S02]  /*54e0*/  @!UP0 UISETP.NE.AND UP2, UPT, UR5, 0x1, UPT ;  /* 0x000000010500888c */ /* 0x008fe4000bf45270 */
[----:B------:R-:W-:Y:S01]  /*54f0*/  @!UP0 USHF.R.U32.HI UR4, URZ, UR13, UR4 ;  /* 0x0000000dff048299 */ /* 0x000fe20008011604 */
[----:B------:R-:W-:Y:S02]  /*5500*/  @!UP0 UMOV UR6, UR7 ;  /* 0x0000000700068c82 */ /* 0x000fe40008000000 */
[----:B----4-:R-:W-:Y:S02]  /*5510*/  @!UP0 USHF.R.U32.HI UR6, URZ, UR10, UR6 ;  /* 0x0000000aff068299 */ /* 0x010fe40008011606 */
[----:B------:R-:W-:Y:S02]  /*5520*/  @!UP0 USEL UR7, UR38, UR4, !UP2 ;  /* 0x0000000426078287 */ /* 0x000fe4000d000000 */
[----:B------:R-:W-:Y:S04]  /*5530*/  @!UP0 USEL UR6, UR37, UR6, !UP1 ;  /* 0x0000000625068287 */ /* 0x000fe8000c800000 */
[----:B------:R-:W-:Y:S02]  /*5540*/  @!UP0 UIADD3 UR4, UPT, UPT, -UR7, UR6, URZ ;  /* 0x0000000607048290 */ /* 0x000fe4000fffe1ff */
[----:B------:R-:W-:Y:S02]  /*5550*/  @!UP0 UIADD3 UR6, UPT, UPT, UR7, -UR6, URZ ;  /* 0x8000000607068290 */ /* 0x000fe4000fffe0ff */
[----:B------:R-:W-:Y:S02]  /*5560*/  @!UP0 UIMAD UR38, UR4, UR5, UR38 ;  /* 0x00000005042682a4 */ /* 0x000fe4000f8e0226 */
[----:B------:R-:W-:Y:S02]  /*5570*/  @!UP0 UIMAD UR37, UR6, UR14, UR37 ;  /* 0x0000000e062582a4 */ /* 0x000fe4000f8e0225 */
[----:B------:R-:W-:Y:S09]  /*5580*/  ULOP3.LUT UP0, URZ, UR63, 0x1b0, URZ, 0xc0, !UPT ;  /* 0x000001b03fff7892 */ /* 0x000ff2000f80c0ff */
[----:B------:R-:W-:Y:S05]  /*5590*/  BRA.U !UP0, `(.L_x_88) ;  /* 0x0000000108407547 */ /* 0x000fea000b800000 */
[----:B------:R-:W2:Y:S01]  /*55a0*/  LDCU.64 UR8, c[0x4][0x80] ;  /* 0x01001000ff0877ac */ /* 0x000ea20008000a00 */
[----:B------:R-:W-:Y:S01]  /*55b0*/  MOV R3, 0x0 ;  /* 0x0000000000037802 */ /* 0x000fe20000000f00 */
[----:B------:R-:W-:Y:S02]  /*55c0*/  HFMA2 R12, -RZ, RZ, 0, 5.9604644775390625e-08 ;  /* 0x00000001ff0c7431 */ /* 0x000fe400000001ff */
[----:B------:R-:W-:Y:S02]  /*55d0*/  IMAD.MOV.U32 R8, RZ, RZ, 0x70 ;  /* 0x00000070ff087424 */ /* 0x000fe400078e00ff */
[----:B------:R-:W-:Y:S01]  /*55e0*/  IMAD.MOV.U32 R13, RZ, RZ, RZ ;  /* 0x000000ffff0d7224 */ /* 0x000fe200078e00ff */
[----:B------:R-:W3:Y:S01]  /*55f0*/  LDCU.64 UR6, c[0x4][0x88] ;  /* 0x01001100ff0677ac */ /* 0x000ee20008000a00 */
[----:B------:R-:W4:Y:S01]  /*5600*/  LDC.64 R2, c[0x4][R3] ;  /* 0x0100000003027b82 */ /* 0x000f220000000a00 */
[----:B------:R-:W1:Y:S01]  /*5610*/  LDCU.64 UR4, c[0x4][0x8] ;  /* 0x01000100ff0477ac */ /* 0x000e620008000a00 */
[----:B--2---:R-:W-:Y:S01]  /*5620*/  MOV R5, UR9 ;  /* 0x0000000900057c02 */ /* 0x004fe20008000f00 */
[----:B------:R-:W-:Y:S01]  /*5630*/  IMAD.U32 R4, RZ, RZ, UR8 ;  /* 0x00000008ff047e24 */ /* 0x000fe2000f8e00ff */
[----:B---3--:R-:W-:Y:S01]  /*5640*/  MOV R7, UR7 ;  /* 0x0000000700077c02 */ /* 0x008fe20008000f00 */
[----:B------:R-:W-:Y:S01]  /*5650*/  IMAD.U32 R6, RZ, RZ, UR6 ;  /* 0x00000006ff067e24 */ /* 0x000fe2000f8e00ff */
[----:B-1----:R-:W-:Y:S01]  /*5660*/  MOV R11, UR5 ;  /* 0x00000005000b7c02 */ /* 0x002fe20008000f00 */
[----:B------:R-:W-:Y:S02]  /*5670*/  IMAD.U32 R10, RZ, RZ, UR4 ;  /* 0x00000004ff0a7e24 */ /* 0x000fe4000f8e00ff */
[----:B------:R-:W-:Y:S07]  /*5680*/  LEPC R20, `(.L_x_88) ;  /* 0x000000001014794e */ /* 0x000fee0000000000 */
[----:B----45:R-:W-:Y:S05]  /*5690*/  CALL.ABS.NOINC R2 ;  /* 0x0000000002007343 */ /* 0x030fea0003c00000 */
.L_x_88:
[----:B------:R-:W-:Y:S01]  /*56a0*/  LOP3.LUT P0, RZ, R94, 0x1b0, RZ, 0xc0, !PT ;  /* 0x000001b05eff7812 */ /* 0x000fe2000780c0ff */
[----:B------:R-:W-:Y:S11]  /*56b0*/  BSSY.RECONVERGENT B6, `(.L_x_89) ;  /* 0x0000013000067945 */ /* 0x000ff60003800200 */
[----:B------:R-:W-:Y:S01]  /*56c0*/  @!UPT UIADD3 URZ, UPT, UPT, URZ, URZ, URZ ;  /* 0x000000fffffff290 */ /* 0x000fe2000fffe0ff */
[----:B------:R-:W-:Y:S05]  /*56d0*/  @!P0 BRA `(.L_x_90) ;  /* 0x0000000000408947 */ /* 0x000fea0003800000 */
        /* <DEDUP_REMOVED lines=16> */
.L_x_90:
[----:B------:R-:W-:Y:S05]  /*57e0*/  BSYNC.RECONVERGENT B6 ;  /* 0x0000000000067941 */ /* 0x000fea0003800200 */
.L_x_89:
[----:B------:R-:W-:Y:S01]  /*57f0*/  R2UR UR4, R86 ;  /* 0x00000000560472ca */ /* 0x000fe200000e0000 */
[----:B------:R-:W-:Y:S01]  /*5800*/  UISETP.NE.U32.AND UP0, UPT, UR60, URZ, UPT ;  /* 0x000000ff3c00728c */ /* 0x000fe2000bf05070 */
[----:B------:R-:W-:Y:S02]  /*5810*/  ISETP.NE.U32.AND P4, PT, R82, RZ, PT ;  /* 0x000000ff5200720c */ /* 0x000fe40003f85070 */
[----:B------:R-:W-:Y:S01]  /*5820*/  ISETP.NE.U32.AND P2, PT, RZ, UR46, PT ;  /* 0x0000002eff007c0c */ /* 0x000fe2000bf45070 */
[----:B------:R-:W-:Y:S01]  /*5830*/  UISETP.NE.AND.EX UP1, UPT, UR61, URZ, UPT, UP0 ;  /* 0x000000ff3d00728c */ /* 0x000fe2000bf25300 */
[----:B------:R-:W-:Y:S01]  /*5840*/  ISETP.NE.AND.EX P4, PT, R83, RZ, PT, P4 ;  /* 0x000000ff5300720c */ /* 0x000fe20003f85340 */
[----:B------:R-:W-:Y:S01]  /*5850*/  UPLOP3.LUT UP0, UPT, UPT, UPT, UPT, 0x40, 0x4 ;  /* 0x000000000004789c */ /* 0x000fe20003f0e870 */
[----:B------:R-:W-:Y:S05]  /*5860*/  ISETP.NE.AND.EX P2, PT, RZ, UR47, PT, P2 ;  /* 0x0000002fff007c0c */ /* 0x000fea000bf45320 */
[----:B------:R-:W-:Y:S06]  /*5870*/  UISETP.NE.AND UP2, UPT, UR4, URZ, UPT ;  /* 0x000000ff0400728c */ /* 0x000fec000bf45270 */
[----:B------:R-:W-:Y:S05]  /*5880*/  PLOP3.LUT P1, PT, PT, PT, UP2, 0x80, 0x8 ;  /* 0x000000000008781c */ /* 0x000fea0003f2f028 */
[----:B------:R-:W-:Y:S06]  /*5890*/  @UP2 UPLOP3.LUT UP0, UPT, UPT, UPT, UP1, 0x80, 0x8 ;  /* 0x000000000008289c */ /* 0x000fec0003f0f010 */
[----:B------:R-:W-:Y:S01]  /*58a0*/  PLOP3.LUT P0, PT, PT, PT, UP0, 0x80, 0x8 ;  /* 0x000000000008781c */ /* 0x000fe20003f0f008 */
[----:B------:R-:W-:Y:S01]  /*58b0*/  @!UPT UIADD3 URZ, UPT, UPT, URZ, URZ, URZ ;  /* 0x000000fffffff290 */ /* 0x000fe2000fffe0ff */
[----:B------:R-:W-:Y:S11]  /*58c0*/  BRA.U !UP1, `(.L_x_91) ;  /* 0x00000001093c7547 */ /* 0x000ff6000b800000 */
[----:B------:R-:W-:Y:S01]  /*58d0*/  UISETP.NE.U32.AND UP0, UPT, UR46, URZ, UPT ;  /* 0x000000ff2e00728c */ /* 0x000fe2000bf05070 */
[----:B-1----:R-:W-:Y:S01]  /*58e0*/  HFMA2 R0, -RZ, RZ, 0, 5.9604644775390625e-08 ;  /* 0x00000001ff007431 */ /* 0x002fe200000001ff */
[----:B------:R-:W1:Y:S01]  /*58f0*/  LDCU.64 UR8, c[0x0][0x358] ;  /* 0x00006b00ff0877ac */ /* 0x000e620008000a00 */
[----:B------:R-:W-:Y:S01]  /*5900*/  IMAD.MOV.U32 R84, RZ, RZ, 0x1 ;  /* 0x00000001ff547424 */ /* 0x000fe200078e00ff */
[----:B------:R-:W-:Y:S06]  /*5910*/  UISETP.NE.AND.EX UP0, UPT, UR47, URZ, UPT, UP0 ;  /* 0x000000ff2f00728c */ /* 0x000fec000bf05300 */
        /* <DEDUP_REMOVED lines=9> */
[----:B--23--:R-:W-:Y:S02]  /*59b0*/  @!P3 IMAD.U32 R41, RZ, RZ, UR4 ;  /* 0x00000004ff29be24 */ /* 0x00cfe4000f8e00ff */
.L_x_91:
[----:B------:R-:W-:Y:S05]  /*59c0*/  @!P4 BRA `(.L_x_92) ;  /* 0x000000000024c947 */ /* 0x000fea0003800000 */
[----:B------:R-:W-:Y:S01]  /*59d0*/  ISETP.NE.U32.AND P3, PT, R80, RZ, PT ;  /* 0x000000ff5000720c */ /* 0x000fe20003f65070 */
[----:B------:R-:W2:Y:S03]  /*59e0*/  LDCU.64 UR4, c[0x0][0x358] ;  /* 0x00006b00ff0477ac */ /* 0x000ea60008000a00 */
[----:B------:R-:W-:Y:S11]  /*59f0*/  ISETP.NE.AND.EX P3, PT, R81, RZ, PT, P3 ;  /* 0x000000ff5100720c */ /* 0x000ff60003f65330 */
[----:B------:R-:W-:Y:S02]  /*5a00*/  @!UPT UIADD3 URZ, UPT, UPT, URZ, URZ, URZ ;  /* 0x000000fffffff290 */ /* 0x000fe4000fffe0ff */
[----:B------:R-:W3:Y:S01]  /*5a10*/  @P3 LDC.64 R2, c[0x0][0x8a8] ;  /* 0x00022a00ff023b82 */ /* 0x000ee20000000a00 */
[----:B-1----:R-:W-:Y:S04]  /*5a20*/  @P3 IMAD R0, R82, UR36, RZ ;  /* 0x0000002452003c24 */ /* 0x002fe8000f8e02ff */
[----:B---3--:R-:W-:Y:S05]  /*5a30*/  @P3 IMAD.WIDE R2, R0, 0x4, R2 ;  /* 0x0000000400023825 */ /* 0x008fea00078e0202 */
[----:B--2--5:R2:W5:Y:S02]  /*5a40*/  @P3 LDG.E R38, desc[UR4][R2.64] ;  /* 0x0000000402263981 */ /* 0x024564000c1e1900 */
[----:B--2---:R-:W3:Y:S02]  /*5a50*/  @!P3 LDC R38, c[0x0][0x8a0] ;  /* 0x00022800ff26bb82 */ /* 0x004ee40000000800 */
.L_x_92:
[----:B-----5:R-:W-:Y:S01]  /*5a60*/  FSETP.NEU.AND P4, PT, R41, RZ, PT ;  /* 0x000000ff2900720b */ /* 0x020fe20003f8d000 */
[----:B------:R-:W-:Y:S01]  /*5a70*/  BSSY B1, `(.L_x_93) ;  /* 0x0000042000017945 */ /* 0x000fe20003800000 */
[----:B------:R-:W-:Y:S01]  /*5a80*/  SEL R5, RZ, 0xffffffff, P2 ;  /* 0xffffffffff057807 */ /* 0x000fe20001000000 */
[----:B------:R-:W-:Y:S01]  /*5a90*/  IMAD.MOV.U32 R102, RZ, RZ, 0x1 ;  /* 0x00000001ff667424 */ /* 0x000fe200078e00ff */
[----:B------:R-:W-:Y:S02]  /*5aa0*/  LOP3.LUT P3, RZ, R84, 0xff, RZ, 0xc0, !PT ;  /* 0x000000ff54ff7812 */ /* 0x000fe4000786c0ff */
[----:B------:R-:W-:Y:S02]  /*5ab0*/  CS2R R78, SRZ ;  /* 0x00000000004e7805 */ /* 0x000fe4000001ff00 */
[----:B------:R-:W-:Y:S02]  /*5ac0*/  @P1 SEL R4, RZ, 0xffffffff, P4 ;  /* 0xffffffffff041807 */ /* 0x000fe40002000000 */
[----:B------:R-:W-:Y:S02]  /*5ad0*/  CS2R R76, SRZ ;  /* 0x00000000004c7805 */ /* 0x000fe4000001ff00 */
[----:B------:R-:W-:Y:S02]  /*5ae0*/  LEA R2, R90, UR44, 0x3 ;  /* 0x0000002c5a027c11 */ /* 0x000fe4000f8e18ff */
[----:B------:R-:W-:Y:S02]  /*5af0*/  CS2R R74, SRZ ;  /* 0x00000000004a7805 */ /* 0x000fe4000001ff00 */
[----:B------:R-:W-:Y:S02]  /*5b00*/  @P0 SEL R4, R5, R4, !P3 ;  /* 0x0000000405040207 */ /* 0x000fe40005800000 */
[----:B------:R-:W-:Y:S02]  /*5b10*/  CS2R R72, SRZ ;  /* 0x0000000000487805 */ /* 0x000fe4000001ff00 */
[----:B------:R-:W-:Y:S02]  /*5b20*/  LEA R100, R36, UR44, 0x3 ;  /* 0x0000002c24647c11 */ /* 0x000fe4000f8e18ff */
[----:B------:R-:W-:Y:S02]  /*5b30*/  @P1 LOP3.LUT R4, R4, 0x1, RZ, 0xc0, !PT ;  /* 0x0000000104041812 */ /* 0x000fe400078ec0ff */
[----:B------:R-:W-:Y:S02]  /*5b40*/  SHF.L.U32 R3, R92, 0x1f, RZ ;  /* 0x0000001f5c037819 */ /* 0x000fe400000006ff */
[----:B------:R-:W-:Y:S02]  /*5b50*/  ISETP.NE.U32.OR P6, PT, R4, 0x1, !P1 ;  /* 0x000000010400780c */ /* 0x000fe40004fc5470 */
[----:B------:R-:W-:Y:S02]  /*5b60*/  PLOP3.LUT P2, PT, PT, PT, UP1, 0x80, 0x8 ;  /* 0x000000000008781c */ /* 0x000fe40003f4f018 */
[C---:B------:R-:W-:Y:S02]  /*5b70*/  LEA.HI R39, R36.reuse, R36, RZ, 0x1 ;  /* 0x0000002424277211 */ /* 0x040fe400078f08ff */
[----:B------:R-:W-:Y:S02]  /*5b80*/  SEL R4, RZ, 0xffffffff, P4 ;  /* 0xffffffffff047807 */ /* 0x000fe40002000000 */
[----:B------:R-:W-:Y:S01]  /*5b90*/  P2R R96, PR, RZ, 0x40 ;  /* 0x00000040ff607803 */ /* 0x000fe20000000000 */
[C---:B-1----:R-:W-:Y:S01]  /*5ba0*/  IMAD.SHL.U32 R0, R39.reuse, 0x40, RZ ;  /* 0x0000004027007824 */ /* 0x042fe200078e00ff */
[----:B------:R-:W-:Y:S03]  /*5bb0*/  LOP3.LUT R39, R39, 0xffe, RZ, 0xc0, !PT ;  /* 0x00000ffe27277812 */ /* 0x000fe600078ec0ff */
[----:B------:R-:W-:Y:S02]  /*5bc0*/  @P6 SHF.L.U32 R7, R89, 0x1f, RZ ;  /* 0x0000001f59076819 */ /* 0x000fe400000006ff */
[----:B------:R-:W-:Y:S01]  /*5bd0*/  @P2 SEL R4, R5, R4, !P3 ;  /* 0x0000000405042207 */ /* 0x000fe20005800000 */
[----:B------:R-:W-:Y:S01]  /*5be0*/  IMAD.IADD R39, R36, 0x1, -R39 ;  /* 0x0000000124277824 */ /* 0x000fe200078e0a27 */
[----:B------:R-:W1:Y:S01]  /*5bf0*/  @P6 SYNCS.PHASECHK.TRANS64.TRYWAIT P1, [R2+URZ+0x40], R7 ;  /* 0x00004007020065a7 */ /* 0x000e6200080211ff */
[----:B------:R-:W-:Y:S02]  /*5c00*/  LOP3.LUT R0, R0, 0xffffff80, RZ, 0xc0, !PT ;  /* 0xffffff8000007812 */ /* 0x000fe400078ec0ff */
[----:B------:R-:W-:Y:S03]  /*5c10*/  LOP3.LUT R4, R4, 0x1, RZ, 0xc0, !PT ;  /* 0x0000000104047812 */ /* 0x000fe600078ec0ff */
[----:B------:R-:W-:Y:S01]  /*5c20*/  IMAD.IADD R0, R37, 0x1, R0 ;  /* 0x0000000125007824 */ /* 0x000fe200078e0200 */
[----:B------:R-:W-:Y:S03]  /*5c30*/  ISETP.NE.U32.AND P5, PT, R4, 0x1, PT ;  /* 0x000000010400780c */ /* 0x000fe60003fa5070 */
[----:B------:R-:W-:Y:S01]  /*5c40*/  IMAD R39, R39, 0x100000, R0 ;  /* 0x0010000027277824 */ /* 0x000fe200078e0200 */
[----:B------:R-:W-:Y:S01]  /*5c50*/  P2R R103, PR, RZ, 0x20 ;  /* 0x00000020ff677803 */ /* 0x000fe20000000000 */
[----:B------:R2:W4:Y:S01]  /*5c60*/  SYNCS.PHASECHK.TRANS64.TRYWAIT P0, [R100+URZ+0x90], R3 ;  /* 0x00009003640075a7 */ /* 0x00052200080011ff */
[----:B-1----:R-:W-:Y:S01]  /*5c70*/  @P6 SEL R102, RZ, 0x1, !P1 ;  /* 0x00000001ff666807 */ /* 0x002fe20004800000 */
[----:B--2---:R-:W-:Y:S06]  /*5c80*/  @!P6 BRA `(.L_x_94) ;  /* 0x000000000080e947 */ /* 0x004fec0003800000 */
[----:B------:R-:W-:Y:S01]  /*5c90*/  @P5 IMAD R6, R90, 0x1000, R71 ;  /* 0x000010005a065824 */ /* 0x000fe200078e0247 */
[----:B------:R-:W1:Y:S01]  /*5ca0*/  S2R R0, SR_CgaCtaId ;  /* 0x0000000000007919 */ /* 0x000e620000008800 */
[----:B------:R-:W-:Y:S01]  /*5cb0*/  ISETP.NE.AND P1, PT, R102, RZ, PT ;  /* 0x000000ff6600720c */ /* 0x000fe20003f25270 */
[----:B------:R-:W-:Y:S01]  /*5cc0*/  BSSY B0, `(.L_x_95) ;  /* 0x000000b000007945 */ /* 0x000fe20003800000 */
[----:B------:R-:W-:Y:S01]  /*5cd0*/  @P5 VIADD R4, R6, UR44 ;  /* 0x0000002c06045c36 */ /* 0x000fe20008000000 */
[----:B------:R-:W-:Y:S02]  /*5ce0*/  CS2R R74, SRZ ;  /* 0x00000000004a7805 */ /* 0x000fe4000001ff00 */
[----:B------:R-:W-:Y:S02]  /*5cf0*/  CS2R R72, SRZ ;  /* 0x0000000000487805 */ /* 0x000fe4000001ff00 */
[----:B------:R-:W-:Y:S01]  /*5d00*/  CS2R R78, SRZ ;  /* 0x00000000004e7805 */ /* 0x000fe2000001ff00 */
[----:B------:R-:W-:Y:S01]  /*5d10*/  @P5 IMAD R4, R93, -0x10, R4 ;  /* 0xfffffff05d045824 */ /* 0x000fe200078e0204 */
[----:B------:R-:W-:Y:S04]  /*5d20*/  CS2R R76, SRZ ;  /* 0x00000000004c7805 */ /* 0x000fe8000001ff00 */
[----:B------:R-:W-:Y:S05]  /*5d30*/  @P1 BRA `(.L_x_96) ;  /* 0x00000000000c1947 */ /* 0x000fea0003800000 */
[----:B------:R-:W-:Y:S04]  /*5d40*/  SHF.L.U32 R5, R89, 0x1f, RZ ;  /* 0x0000001f59057819 */ /* 0x000fe800000006ff */
[----:B------:R-:W2:Y:S02]  /*5d50*/  SYNCS.PHASECHK.TRANS64.TRYWAIT P1, [R2+URZ+0x40], R5 ;  /* 0x00004005020075a7 */ /* 0x000ea400080211ff */
[----:B--2---:R-:W-:Y:S05]  /*5d60*/  @!P1 BRA `(.L_x_97) ;  /* 0x0000002000f49947 */ /* 0x004fea0003800000 */
.L_x_96:
[----:B------:R-:W-:Y:S05]  /*5d70*/  BSYNC B0 ;  /* 0x0000000000007941 */ /* 0x000fea0003800000 */
.L_x_95:
[----:B------:R-:W-:Y:S01]  /*5d80*/  ISETP.NE.AND P1, PT, R103, RZ, PT ;  /* 0x000000ff6700720c */ /* 0x000fe20003f25270 */
[----:B--2---:R-:W-:Y:S02]  /*5d90*/  VIADD R5, R2, 0x50 ;  /* 0x0000005002057836 */ /* 0x004fe40000000000 */
[----:B------:R-:W-:Y:S03]  /*5da0*/  VIADD R90, R90, 0x1 ;  /* 0x000000015a5a7836 */ /* 0x000fe60000000000 */
[----:B-1----:R-:W-:Y:S07]  /*5db0*/  PRMT R0, R0, 0x654, R5 ;  /* 0x0000065400007816 */ /* 0x002fee0000000005 */
[----:B------:R1:W2:Y:S04]  /*5dc0*/  @P1 LDS.128 R72, [R6+UR44+0x200] ;  /* 0x0002002c06481984 */ /* 0x0002a80008000c00 */
[----:B------:R1:W1:Y:S01]  /*5dd0*/  @P1 LDS.128 R76, [R4+0x210] ;  /* 0x00021000044c1984 */ /* 0x0002620000000c00 */
[C---:B------:R-:W-:Y:S01]  /*5de0*/  ISETP.NE.AND P1, PT, R90.reuse, 0x2, PT ;  /* 0x000000025a00780c */ /* 0x040fe20003f25270 */
[----:B------:R-:W-:Y:S01]  /*5df0*/  @!PT LDS RZ, [RZ] ;  /* 0x00000000fffff984 */ /* 0x000fe20000000800 */
[----:B------:R-:W-:Y:S01]  /*5e00*/  @!PT LDS RZ, [RZ] ;  /* 0x00000000fffff984 */ /* 0x000fe20000000800 */
[----:B------:R-:W-:Y:S01]  /*5e10*/  @!PT LDS RZ, [RZ] ;  /* 0x00000000fffff984 */ /* 0x000fe20000000800 */
[----:B------:R-:W-:Y:S01]  /*5e20*/  @!PT LDS RZ, [RZ] ;  /* 0x00000000fffff984 */ /* 0x000fe20000000800 */
[----:B------:R5:W-:Y:S06]  /*5e30*/  MEMBAR.ALL.CTA ;  /* 0x0000000000007992 */ /* 0x000bec0000008000 */
[----:B-----5:R-:W5:Y:S01]  /*5e40*/  FENCE.VIEW.ASYNC.S ;  /* 0x00000000000073c6 */ /* 0x020f620000000000 */
[----:B------:R-:W-:Y:S01]  /*5e50*/  SEL R90, R90, RZ, P1 ;  /* 0x000000ff5a5a7207 */ /* 0x000fe20000800000 */
[----:B-----5:R5:W-:Y:S02]  /*5e60*/  SYNCS.ARRIVE.TRANS64.RED.A1T0 RZ, [R0+URZ], RZ ;  /* 0x000000ff00ff79a7 */ /* 0x020be400081004ff */
[----:B-----5:R-:W-:Y:S04]  /*5e70*/  SEL R0, RZ, 0x1, P1 ;  /* 0x00000001ff007807 */ /* 0x020fe80000800000 */
[----:B--2---:R-:W-:Y:S02]  /*5e80*/  LOP3.LUT R89, R89, R0, RZ, 0x3c, !PT ;  /* 0x0000000059597212 */ /* 0x004fe400078e3cff */
.L_x_94:
[----:B------:R-:W-:Y:S05]  /*5e90*/  BSYNC B1 ;  /* 0x0000000000017941 */ /* 0x000fea0003800000 */
.L_x_93:
[----:B------:R-:W-:Y:S04]  /*5ea0*/  SHF.R.U32.HI R0, RZ, 0x15, R39 ;  /* 0x00000015ff007819 */ /* 0x000fe80000011627 */
[----:B------:R-:W-:Y:S01]  /*5eb0*/  LOP3.LUT P1, RZ, R0, 0x3, R85, 0x48, !PT ;  /* 0x0000000300ff7812 */ /* 0x000fe20007824855 */
[----:B------:R-:W-:Y:S01]  /*5ec0*/  @!UPT UIADD3 URZ, UPT, UPT, URZ, URZ, URZ ;  /* 0x000000fffffff290 */ /* 0x000fe2000fffe0ff */
[----:B----4-:R-:W-:Y:S11]  /*5ed0*/  @P0 BRA `(.L_x_98) ;  /* 0x0000000000080947 */ /* 0x010ff60003800000 */
[----:B------:R-:W2:Y:S02]  /*5ee0*/  SYNCS.PHASECHK.TRANS64.TRYWAIT P0, [R100+URZ+0x90], R3 ;  /* 0x00009003640075a7 */ /* 0x000ea400080011ff */
[----:B--2---:R-:W-:Y:S05]  /*5ef0*/  @!P0 BRA `(.L_x_99) ;  /* 0x0000002000a48947 */ /* 0x004fea0003800000 */
.L_x_98:
[----:B------:R-:W-:Y:S05]  /*5f00*/  @!P1 BRA `(.L_x_100) ;  /* 0x0000000000409947 */ /* 0x000fea0003800000 */
[----:B------:R-:W4:Y:S01]  /*5f10*/  LDCU.64 UR8, c[0x4][0x70] ;  /* 0x01000e00ff0877ac */ /* 0x000f220008000a00 */
[----:B--2---:R-:W-:Y:S01]  /*5f20*/  MOV R3, 0x0 ;  /* 0x0000000000037802 */ /* 0x004fe20000000f00 */
[----:B------:R-:W-:Y:S02]  /*5f30*/  HFMA2 R12, -RZ, RZ, 0, 5.9604644775390625e-08 ;  /* 0x00000001ff0c7431 */ /* 0x000fe400000001ff */
[----:B------:R-:W-:Y:S02]  /*5f40*/  IMAD.MOV.U32 R8, RZ, RZ, 0x192 ;  /* 0x00000192ff087424 */ /* 0x000fe400078e00ff */
[----:B------:R-:W-:Y:S01]  /*5f50*/  IMAD.MOV.U32 R13, RZ, RZ, RZ ;  /* 0x000000ffff0d7224 */ /* 0x000fe200078e00ff */
[----:B------:R-:W2:Y:S01]  /*5f60*/  LDCU.64 UR6, c[0x4][0x78] ;  /* 0x01000f00ff0677ac */ /* 0x000ea20008000a00 */
[----:B------:R-:W3:Y:S01]  /*5f70*/  LDC.64 R2, c[0x4][R3] ;  /* 0x0100000003027b82 */ /* 0x000ee20000000a00 */
[----:B------:R-:W5:Y:S01]  /*5f80*/  LDCU.64 UR4, c[0x4][0x10] ;  /* 0x01000200ff0477ac */ /* 0x000f620008000a00 */
[----:B----4-:R-:W-:Y:S01]  /*5f90*/  MOV R5, UR9 ;  /* 0x0000000900057c02 */ /* 0x010fe20008000f00 */
[----:B-1----:R-:W-:Y:S01]  /*5fa0*/  IMAD.U32 R4, RZ, RZ, UR8 ;  /* 0x00000008ff047e24 */ /* 0x002fe2000f8e00ff */
[----:B--2---:R-:W-:Y:S01]  /*5fb0*/  MOV R7, UR7 ;  /* 0x0000000700077c02 */ /* 0x004fe20008000f00 */
[----:B------:R-:W-:Y:S01]  /*5fc0*/  IMAD.U32 R6, RZ, RZ, UR6 ;  /* 0x00000006ff067e24 */ /* 0x000fe2000f8e00ff */
[----:B-----5:R-:W-:Y:S01]  /*5fd0*/  MOV R11, UR5 ;  /* 0x00000005000b7c02 */ /* 0x020fe20008000f00 */
[----:B------:R-:W-:Y:S02]  /*5fe0*/  IMAD.U32 R10, RZ, RZ, UR4 ;  /* 0x00000004ff0a7e24 */ /* 0x000fe4000f8e00ff */
[----:B------:R-:W-:Y:S07]  /*5ff0*/  LEPC R20, `(.L_x_100) ;  /* 0x000000001014794e */ /* 0x000fee0000000000 */
[----:B---3--:R-:W-:Y:S05]  /*6000*/  CALL.ABS.NOINC R2 ;  /* 0x0000000002007343 */ /* 0x008fea0003c00000 */
.L_x_100:
[-C--:B------:R-:W-:Y:S01]  /*6010*/  F2FP.F16.E5M2.UNPACK_B R42, R72.reuse ;  /* 0x00000048ff2a723e */ /* 0x080fe200020004ff */
[----:B------:R-:W-:Y:S05]  /*6020*/  WARPSYNC.ALL ;  /* 0x0000000000007948 */ /* 0x000fea0003800000 */
[----:B------:R-:W-:Y:S01]  /*6030*/  R2UR UR4, R39 ;  /* 0x00000000270472ca */ /* 0x000fe200000e0000 */
[--C-:B------:R-:W-:Y:S01]  /*6040*/  HADD2.F32 R40, -RZ, R42.reuse.H0_H0 ;  /* 0x2000002aff287230 */ /* 0x100fe20000004100 */
[----:B------:R-:W-:Y:S01]  /*6050*/  F2FP.F16.E5M2.UNPACK_B R43, R72.H1 ;  /* 0x00000048ff2b723e */ /* 0x000fe200030004ff */
[----:B------:R-:W-:Y:S01]  /*6060*/  HADD2.F32 R42, -RZ, R42.H1_H1 ;  /* 0x3000002aff2a7230 */ /* 0x000fe20000004100 */
[-C--:B------:R-:W-:Y:S01]  /*6070*/  F2FP.F16.E5M2.UNPACK_B R45, R73.reuse ;  /* 0x00000049ff2d723e */ /* 0x080fe200020004ff */
[----:B------:R-:W-:Y:S01]  /*6080*/  BSSY.RECONVERGENT B0, `(.L_x_101) ;  /* 0x0000099000007945 */ /* 0x000fe20003800200 */
[----:B------:R-:W-:Y:S01]  /*6090*/  F2FP.F16.E5M2.UNPACK_B R47, R73.H1 ;  /* 0x00000049ff2f723e */ /* 0x000fe200030004ff */
[--C-:B------:R-:W-:Y:S01]  /*60a0*/  HADD2.F32 R44, -RZ, R43.reuse.H0_H0 ;  /* 0x2000002bff2c7230 */ /* 0x100fe20000004100 */
[-C--:B------:R-:W-:Y:S01]  /*60b0*/  F2FP.F16.E5M2.UNPACK_B R49, R74.reuse ;  /* 0x0000004aff31723e */ /* 0x080fe200020004ff */
[----:B------:R-:W-:Y:S01]  /*60c0*/  HADD2.F32 R46, -RZ, R43.H1_H1 ;  /* 0x3000002bff2e7230 */ /* 0x000fe20000004100 */
[----:B------:R-:W-:Y:S01]  /*60d0*/  F2FP.F16.E5M2.UNPACK_B R51, R74.H1 ;  /* 0x0000004aff33723e */ /* 0x000fe200030004ff */
[--C-:B------:R-:W-:Y:S01]  /*60e0*/  HADD2.F32 R43, -RZ, R45.reuse.H0_H0 ;  /* 0x2000002dff2b7230 */ /* 0x100fe20000004100 */
[-C--:B------:R-:W-:Y:S01]  /*60f0*/  F2FP.F16.E5M2.UNPACK_B R53, R75.reuse ;  /* 0x0000004bff35723e */ /* 0x080fe200020004ff */
[----:B-1----:R-:W-:Y:S01]  /*6100*/  LDTM.16dp32bit_t0_t15.x32 R4, tmem[UR4] ;  /* 0x00000004000479ee */ /* 0x002fe20008a80000 */
[----:B------:R-:W3:Y:S01]  /*6110*/  LDTM.16dp32bit_t16_t31.x32 R4, tmem[UR4+0x20] ;  /* 0x00002004000479ee */ /* 0x000ee20008aa0000 */
[----:B------:R-:W-:Y:S01]  /*6120*/  ISETP.NE.AND P6, PT, R96, RZ, PT ;  /* 0x000000ff6000720c */ /* 0x000fe20003fc5270 */
[----:B------:R-:W-:Y:S01]  /*6130*/  HADD2.F32 R48, -RZ, R45.H1_H1 ;  /* 0x3000002dff307230 */ /* 0x000fe20000004100 */
[----:B------:R-:W-:Y:S01]  /*6140*/  IADD3 R109, PT, PT, R71, UR44, RZ ;  /* 0x0000002c476d7c10 */ /* 0x000fe2000fffe0ff */
[----:B------:R-:W-:Y:S01]  /*6150*/  HADD2.F32 R52, -RZ, R49.H1_H1 ;  /* 0x30000031ff347230 */ /* 0x000fe20000004100 */
[----:B------:R-:W-:Y:S01]  /*6160*/  SHF.L.U32 R108, R88, 0x4, RZ ;  /* 0x00000004586c7819 */ /* 0x000fe200000006ff */
[----:B------:R-:W-:Y:S01]  /*6170*/  HADD2.F32 R56, -RZ, R53.H1_H1 ;  /* 0x30000035ff387230 */ /* 0x000fe20000004100 */
[----:B------:R-:W-:Y:S01]  /*6180*/  F2FP.F16.E5M2.UNPACK_B R55, R75.H1 ;  /* 0x0000004bff37723e */ /* 0x000fe200030004ff */
[--C-:B------:R-:W-:Y:S01]  /*6190*/  HADD2.F32 R45, -RZ, R47.reuse.H0_H0 ;  /* 0x2000002fff2d7230 */ /* 0x100fe20000004100 */
[----:B------:R-:W-:Y:S01]  /*61a0*/  IADD3 R101, PT, PT, R109, R108, RZ ;  /* 0x0000006c6d657210 */ /* 0x000fe20007ffe0ff */
[----:B------:R-:W-:Y:S01]  /*61b0*/  HADD2.F32 R50, -RZ, R47.H1_H1 ;  /* 0x3000002fff327230 */ /* 0x000fe20000004100 */
[-C--:B------:R-:W-:Y:S01]  /*61c0*/  F2FP.F16.E5M2.UNPACK_B R57, R76.reuse ;  /* 0x0000004cff39723e */ /* 0x080fe200020004ff */
[----:B------:R-:W-:Y:S01]  /*61d0*/  HADD2.F32 R47, -RZ, R49.H0_H0 ;  /* 0x20000031ff2f7230 */ /* 0x000fe20000004100 */
[----:B------:R-:W-:Y:S01]  /*61e0*/  F2FP.F16.E5M2.UNPACK_B R59, R76.H1 ;  /* 0x0000004cff3b723e */ /* 0x000fe200030004ff */
[----:B------:R-:W-:Y:S01]  /*61f0*/  HADD2.F32 R49, -RZ, R51.H0_H0 ;  /* 0x20000033ff317230 */ /* 0x000fe20000004100 */
[-C--:B------:R-:W-:Y:S01]  /*6200*/  F2FP.F16.E5M2.UNPACK_B R61, R77.reuse ;  /* 0x0000004dff3d723e */ /* 0x080fe200020004ff */
[----:B------:R-:W-:Y:S01]  /*6210*/  HADD2.F32 R60, -RZ, R57.H1_H1 ;  /* 0x30000039ff3c7230 */ /* 0x000fe20000004100 */
[----:B------:R-:W-:Y:S01]  /*6220*/  F2FP.F16.E5M2.UNPACK_B R63, R77.H1 ;  /* 0x0000004dff3f723e */ /* 0x000fe200030004ff */
[----:B------:R-:W-:Y:S01]  /*6230*/  HADD2.F32 R54, -RZ, R51.H1_H1 ;  /* 0x30000033ff367230 */ /* 0x000fe20000004100 */
[-C--:B------:R-:W-:Y:S01]  /*6240*/  F2FP.F16.E5M2.UNPACK_B R65, R78.reuse ;  /* 0x0000004eff41723e */ /* 0x080fe200020004ff */
[----:B------:R-:W-:Y:S01]  /*6250*/  HADD2.F32 R51, -RZ, R53.H0_H0 ;  /* 0x20000035ff337230 */ /* 0x000fe20000004100 */
[----:B------:R-:W-:Y:S01]  /*6260*/  F2FP.F16.E5M2.UNPACK_B R67, R78.H1 ;  /* 0x0000004eff43723e */ /* 0x000fe200030004ff */
[----:B------:R-:W-:Y:S01]  /*6270*/  HADD2.F32 R64, -RZ, R61.H1_H1 ;  /* 0x3000003dff407230 */ /* 0x000fe20000004100 */
[----:B------:R-:W-:Y:S01]  /*6280*/  ISETP.NE.AND P0, PT, R95, RZ, PT ;  /* 0x000000ff5f00720c */ /* 0x000fe20003f05270 */
[C---:B---3--:R-:W-:Y:S01]  /*6290*/  FMUL R0, R38.reuse, R4 ;  /* 0x0000000426007220 */ /* 0x048fe20000400000 */
[C---:B------:R-:W-:Y:S01]  /*62a0*/  FMUL R2, R38.reuse, R5 ;  /* 0x0000000526027220 */ /* 0x040fe20000400000 */
[C---:B------:R-:W-:Y:S01]  /*62b0*/  FMUL R4, R38.reuse, R8 ;  /* 0x0000000826047220 */ /* 0x040fe20000400000 */
[C---:B------:R-:W-:Y:S01]  /*62c0*/  FMUL R5, R38.reuse, R9 ;  /* 0x0000000926057220 */ /* 0x040fe20000400000 */
[C---:B------:R-:W-:Y:S01]  /*62d0*/  FFMA R0, R41.reuse, R40, R0 ;  /* 0x0000002829007223 */ /* 0x040fe20000000000 */
[C---:B------:R-:W-:Y:S01]  /*62e0*/  FFMA R2, R41.reuse, R42, R2 ;  /* 0x0000002a29027223 */ /* 0x040fe20000000002 */
[C---:B------:R-:W-:Y:S01]  /*62f0*/  FMUL R8, R38.reuse, R12 ;  /* 0x0000000c26087220 */ /* 0x040fe20000400000 */
[C---:B------:R-:W-:Y:S01]  /*6300*/  FMUL R9, R38.reuse, R13 ;  /* 0x0000000d26097220 */ /* 0x040fe20000400000 */
[C---:B------:R-:W-:Y:S01]  /*6310*/  FMUL R12, R38.reuse, R16 ;  /* 0x00000010260c7220 */ /* 0x040fe20000400000 */
[C---:B------:R-:W-:Y:S01]  /*6320*/  FMUL R13, R38.reuse, R17 ;  /* 0x00000011260d7220 */ /* 0x040fe20000400000 */
[C---:B------:R-:W-:Y:S01]  /*6330*/  FMUL R16, R38.reuse, R20 ;  /* 0x0000001426107220 */ /* 0x040fe20000400000 */
[C---:B------:R-:W-:Y:S01]  /*6340*/  FMUL R17, R38.reuse, R21 ;  /* 0x0000001526117220 */ /* 0x040fe20000400000 */
[C---:B------:R-:W-:Y:S01]  /*6350*/  FMUL R20, R38.reuse, R24 ;  /* 0x0000001826147220 */ /* 0x040fe20000400000 */
[C---:B------:R-:W-:Y:S01]  /*6360*/  FMUL R21, R38.reuse, R25 ;  /* 0x0000001926157220 */ /* 0x040fe20000400000 */
[----:B------:R-:W-:Y:S02]  /*6370*/  HADD2.F32 R68, -RZ, R65.H1_H1 ;  /* 0x30000041ff447230 */ /* 0x000fe40000004100 */
[C---:B------:R-:W-:Y:S01]  /*6380*/  FMUL R24, R38.reuse, R28 ;  /* 0x0000001c26187220 */ /* 0x040fe20000400000 */
[C---:B------:R-:W-:Y:S01]  /*6390*/  FMUL R25, R38.reuse, R29 ;  /* 0x0000001d26197220 */ /* 0x040fe20000400000 */
[C---:B------:R-:W-:Y:S01]  /*63a0*/  FMUL R28, R38.reuse, R32 ;  /* 0x00000020261c7220 */ /* 0x040fe20000400000 */
[C---:B------:R-:W-:Y:S01]  /*63b0*/  FMUL R29, R38.reuse, R33 ;  /* 0x00000021261d7220 */ /* 0x040fe20000400000 */
[C---:B--2---:R-:W-:Y:S01]  /*63c0*/  FMUL R3, R38.reuse, R6 ;  /* 0x0000000626037220 */ /* 0x044fe20000400000 */
[C---:B------:R-:W-:Y:S01]  /*63d0*/  FMUL R7, R38.reuse, R7 ;  /* 0x0000000726077220 */ /* 0x040fe20000400000 */
[C---:B------:R-:W-:Y:S01]  /*63e0*/  FMUL R6, R38.reuse, R10 ;  /* 0x0000000a26067220 */ /* 0x040fe20000400000 */
[C---:B------:R-:W-:Y:S01]  /*63f0*/  FMUL R11, R38.reuse, R11 ;  /* 0x0000000b260b7220 */ /* 0x040fe20000400000 */
[C---:B------:R-:W-:Y:S01]  /*6400*/  FFMA R3, R41.reuse, R44, R3 ;  /* 0x0000002c29037223 */ /* 0x040fe20000000003 */
[C---:B------:R-:W-:Y:S01]  /*6410*/  FFMA R7, R41.reuse, R46, R7 ;  /* 0x0000002e29077223 */ /* 0x040fe20000000007 */
[C---:B------:R-:W-:Y:S01]  /*6420*/  FFMA R4, R41.reuse, R43, R4 ;  /* 0x0000002b29047223 */ /* 0x040fe20000000004 */
[----:B------:R-:W-:Y:S01]  /*6430*/  F2FP.F16.E5M2.UNPACK_B R40, R79 ;  /* 0x0000004fff28723e */ /* 0x000fe200020004ff */
[C---:B------:R-:W-:Y:S01]  /*6440*/  FFMA R5, R41.reuse, R48, R5 ;  /* 0x0000003029057223 */ /* 0x040fe20000000005 */
[C---:B------:R-:W-:Y:S01]  /*6450*/  FFMA R6, R41.reuse, R45, R6 ;  /* 0x0000002d29067223 */ /* 0x040fe20000000006 */
[----:B------:R-:W-:Y:S01]  /*6460*/  F2FP.F16.E5M2.UNPACK_B R42, R79.H1 ;  /* 0x0000004fff2a723e */ /* 0x000fe200030004ff */
[C---:B------:R-:W-:Y:S01]  /*6470*/  FFMA R11, R41.reuse, R50, R11 ;  /* 0x00000032290b7223 */ /* 0x040fe2000000000b */
[----:B------:R-:W-:Y:S01]  /*6480*/  FFMA R8, R41, R47, R8 ;  /* 0x0000002f29087223 */ /* 0x000fe20000000008 */
[----:B------:R-:W-:Y:S01]  /*6490*/  F2FP.SATFINITE.E5M2.F32.PACK_AB_MERGE_C R97, R7, R3, RZ ;  /* 0x000000030761723e */ /* 0x000fe200048060ff */
[C---:B------:R-:W-:Y:S01]  /*64a0*/  FFMA R9, R41.reuse, R52, R9 ;  /* 0x0000003429097223 */ /* 0x040fe20000000009 */
[----:B------:R-:W-:Y:S01]  /*64b0*/  FMUL R10, R38, R14 ;  /* 0x0000000e260a7220 */ /* 0x000fe20000400000 */
[----:B------:R-:W-:Y:S01]  /*64c0*/  LEA R109, R90, UR44, 0x3 ;  /* 0x0000002c5a6d7c11 */ /* 0x000fe2000f8e18ff */
[----:B------:R-:W-:Y:S01]  /*64d0*/  FMUL R15, R38, R15 ;  /* 0x0000000f260f7220 */ /* 0x000fe20000400000 */
[--C-:B------:R-:W-:Y:S01]  /*64e0*/  HADD2.F32 R53, -RZ, R55.reuse.H0_H0 ;  /* 0x20000037ff357230 */ /* 0x100fe20000004100 */
[----:B------:R-:W-:Y:S01]  /*64f0*/  F2FP.SATFINITE.E5M2.F32.PACK_AB_MERGE_C R96, R2, R0, R97 ;  /* 0x000000000260723e */ /* 0x000fe20004806061 */
[----:B------:R-:W-:Y:S01]  /*6500*/  FFMA R10, R41, R49, R10 ;  /* 0x00000031290a7223 */ /* 0x000fe2000000000a */
[----:B------:R-:W-:Y:S01]  /*6510*/  F2FP.SATFINITE.E5M2.F32.PACK_AB_MERGE_C R97, R11, R6, RZ ;  /* 0x000000060b61723e */ /* 0x000fe200048060ff */
[C---:B------:R-:W-:Y:S01]  /*6520*/  FFMA R15, R41.reuse, R54, R15 ;  /* 0x00000036290f7223 */ /* 0x040fe2000000000f */
[C---:B------:R-:W-:Y:S01]  /*6530*/  FFMA R12, R41.reuse, R51, R12 ;  /* 0x00000033290c7223 */ /* 0x040fe2000000000c */
[----:B------:R-:W-:Y:S01]  /*6540*/  FFMA R13, R41, R56, R13 ;  /* 0x00000038290d7223 */ /* 0x000fe2000000000d */
[----:B------:R-:W-:Y:S01]  /*6550*/  F2FP.SATFINITE.E5M2.F32.PACK_AB_MERGE_C R97, R5, R4, R97 ;  /* 0x000000040561723e */ /* 0x000fe20004806061 */
[----:B------:R-:W-:Y:S01]  /*6560*/  HADD2.F32 R58, -RZ, R55.H1_H1 ;  /* 0x30000037ff3a7230 */ /* 0x000fe20000004100 */
[----:B------:R-:W-:Y:S01]  /*6570*/  F2FP.SATFINITE.E5M2.F32.PACK_AB_MERGE_C R98, R15, R10, RZ ;  /* 0x0000000a0f62723e */ /* 0x000fe200048060ff */
[----:B------:R-:W-:Y:S02]  /*6580*/  HADD2.F32 R55, -RZ, R57.H0_H0 ;  /* 0x20000039ff377230 */ /* 0x000fe40000004100 */
[C---:B------:R-:W-:Y:S01]  /*6590*/  FMUL R14, R38.reuse, R18 ;  /* 0x00000012260e7220 */ /* 0x040fe20000400000 */
[C---:B------:R-:W-:Y:S01]  /*65a0*/  FMUL R19, R38.reuse, R19 ;  /* 0x0000001326137220 */ /* 0x040fe20000400000 */
[--C-:B------:R-:W-:Y:S02]  /*65b0*/  HADD2.F32 R57, -RZ, R59.reuse.H0_H0 ;  /* 0x2000003bff397230 */ /* 0x100fe40000004100 */
[C---:B------:R-:W-:Y:S01]  /*65c0*/  FMUL R18, R38.reuse, R22 ;  /* 0x0000001626127220 */ /* 0x040fe20000400000 */
[C---:B------:R-:W-:Y:S01]  /*65d0*/  FFMA R14, R41.reuse, R53, R14 ;  /* 0x00000035290e7223 */ /* 0x040fe2000000000e */
[----:B------:R-:W-:Y:S02]  /*65e0*/  HADD2.F32 R62, -RZ, R59.H1_H1 ;  /* 0x3000003bff3e7230 */ /* 0x000fe40000004100 */
[C---:B------:R-:W-:Y:S01]  /*65f0*/  FFMA R19, R41.reuse, R58, R19 ;  /* 0x0000003a29137223 */ /* 0x040fe20000000013 */
[----:B------:R-:W-:Y:S02]  /*6600*/  HADD2.F32 R59, -RZ, R61.H0_H0 ;  /* 0x2000003dff3b7230 */ /* 0x000fe40000004100 */
[C---:B------:R-:W-:Y:S01]  /*6610*/  FMUL R23, R38.reuse, R23 ;  /* 0x0000001726177220 */ /* 0x040fe20000400000 */
[C---:B------:R-:W-:Y:S01]  /*6620*/  FFMA R16, R41.reuse, R55, R16 ;  /* 0x0000003729107223 */ /* 0x040fe20000000010 */
[C---:B------:R-:W-:Y:S01]  /*6630*/  FFMA R17, R41.reuse, R60, R17 ;  /* 0x0000003c29117223 */ /* 0x040fe20000000011 */
[--C-:B------:R-:W-:Y:S02]  /*6640*/  HADD2.F32 R61, -RZ, R63.reuse.H0_H0 ;  /* 0x2000003fff3d7230 */ /* 0x100fe40000004100 */
[C---:B------:R-:W-:Y:S01]  /*6650*/  FFMA R18, R41.reuse, R57, R18 ;  /* 0x0000003929127223 */ /* 0x040fe20000000012 */
[----:B------:R-:W-:Y:S02]  /*6660*/  HADD2.F32 R66, -RZ, R63.H1_H1 ;  /* 0x3000003fff427230 */ /* 0x000fe40000004100 */
[C---:B------:R-:W-:Y:S01]  /*6670*/  FMUL R22, R38.reuse, R26 ;  /* 0x0000001a26167220 */ /* 0x040fe20000400000 */
[----:B------:R-:W-:Y:S02]  /*6680*/  HADD2.F32 R63, -RZ, R65.H0_H0 ;  /* 0x20000041ff3f7230 */ /* 0x000fe40000004100 */
[C---:B------:R-:W-:Y:S01]  /*6690*/  FFMA R23, R41.reuse, R62, R23 ;  /* 0x0000003e29177223 */ /* 0x040fe20000000017 */
[C---:B------:R-:W-:Y:S01]  /*66a0*/  FMUL R27, R38.reuse, R27 ;  /* 0x0000001b261b7220 */ /* 0x040fe20000400000 */
[C---:B------:R-:W-:Y:S01]  /*66b0*/  FFMA R20, R41.reuse, R59, R20 ;  /* 0x0000003b29147223 */ /* 0x040fe20000000014 */
[C---:B------:R-:W-:Y:S01]  /*66c0*/  FFMA R21, R41.reuse, R64, R21 ;  /* 0x0000004029157223 */ /* 0x040fe20000000015 */
[--C-:B------:R-:W-:Y:S02]  /*66d0*/  HADD2.F32 R65, -RZ, R67.reuse.H0_H0 ;  /* 0x20000043ff417230 */ /* 0x100fe40000004100 */
[C---:B------:R-:W-:Y:S01]  /*66e0*/  FFMA R22, R41.reuse, R61, R22 ;  /* 0x0000003d29167223 */ /* 0x040fe20000000016 */
[----:B------:R-:W-:Y:S02]  /*66f0*/  HADD2.F32 R70, -RZ, R67.H1_H1 ;  /* 0x30000043ff467230 */ /* 0x000fe40000004100 */
[C---:B------:R-:W-:Y:S01]  /*6700*/  FMUL R26, R38.reuse, R30 ;  /* 0x0000001e261a7220 */ /* 0x040fe20000400000 */
[--C-:B------:R-:W-:Y:S02]  /*6710*/  HADD2.F32 R67, -RZ, R40.reuse.H0_H0 ;  /* 0x20000028ff437230 */ /* 0x100fe40000004100 */
[C---:B------:R-:W-:Y:S01]  /*6720*/  FFMA R27, R41.reuse, R66, R27 ;  /* 0x00000042291b7223 */ /* 0x040fe2000000001b */
[C---:B------:R-:W-:Y:S01]  /*6730*/  FMUL R31, R38.reuse, R31 ;  /* 0x0000001f261f7220 */ /* 0x040fe20000400000 */
[C---:B------:R-:W-:Y:S01]  /*6740*/  FFMA R24, R41.reuse, R63, R24 ;  /* 0x0000003f29187223 */ /* 0x040fe20000000018 */
[----:B------:R-:W-:Y:S02]  /*6750*/  HADD2.F32 R40, -RZ, R40.H1_H1 ;  /* 0x30000028ff287230 */ /* 0x000fe40000004100 */
[C---:B------:R-:W-:Y:S01]  /*6760*/  FFMA R25, R41.reuse, R68, R25 ;  /* 0x0000004429197223 */ /* 0x040fe20000000019 */
[--C-:B------:R-:W-:Y:S02]  /*6770*/  HADD2.F32 R69, -RZ, R42.reuse.H0_H0 ;  /* 0x2000002aff457230 */ /* 0x100fe40000004100 */
[C---:B------:R-:W-:Y:S01]  /*6780*/  FFMA R26, R41.reuse, R65, R26 ;  /* 0x00000041291a7223 */ /* 0x040fe2000000001a */
[----:B------:R-:W-:Y:S02]  /*6790*/  HADD2.F32 R42, -RZ, R42.H1_H1 ;  /* 0x3000002aff2a7230 */ /* 0x000fe40000004100 */
[C---:B------:R-:W-:Y:S01]  /*67a0*/  FMUL R30, R38.reuse, R34 ;  /* 0x00000022261e7220 */ /* 0x040fe20000400000 */
[----:B------:R-:W-:Y:S01]  /*67b0*/  FFMA R31, R41, R70, R31 ;  /* 0x00000046291f7223 */ /* 0x000fe2000000001f */
[----:B------:R-:W-:Y:S01]  /*67c0*/  FMUL R35, R38, R35 ;  /* 0x0000002326237220 */ /* 0x000fe20000400000 */
[----:B------:R-:W-:Y:S01]  /*67d0*/  F2FP.SATFINITE.E5M2.F32.PACK_AB_MERGE_C R99, R19, R14, RZ ;  /* 0x0000000e1363723e */ /* 0x000fe200048060ff */
[C---:B------:R-:W-:Y:S01]  /*67e0*/  FFMA R28, R41.reuse, R67, R28 ;  /* 0x00000043291c7223 */ /* 0x040fe2000000001c */
[C---:B------:R-:W-:Y:S01]  /*67f0*/  FFMA R29, R41.reuse, R40, R29 ;  /* 0x00000028291d7223 */ /* 0x040fe2000000001d */
[C---:B------:R-:W-:Y:S01]  /*6800*/  FFMA R30, R41.reuse, R69, R30 ;  /* 0x00000045291e7223 */ /* 0x040fe2000000001e */
[----:B------:R-:W-:Y:S01]  /*6810*/  FFMA R35, R41, R42, R35 ;  /* 0x0000002a29237223 */ /* 0x000fe20000000023 */
[----:B------:R-:W-:Y:S02]  /*6820*/  F2FP.SATFINITE.E5M2.F32.PACK_AB_MERGE_C R98, R9, R8, R98 ;  /* 0x000000080962723e */ /* 0x000fe40004806062 */
[----:B------:R-:W-:Y:S02]  /*6830*/  F2FP.SATFINITE.E5M2.F32.PACK_AB_MERGE_C R99, R13, R12, R99 ;  /* 0x0000000c0d63723e */ /* 0x000fe40004806063 */
[----:B------:R-:W-:Y:S02]  /*6840*/  F2FP.SATFINITE.E5M2.F32.PACK_AB_MERGE_C R104, R23, R18, RZ ;  /* 0x000000121768723e */ /* 0x000fe400048060ff */
[----:B------:R-:W-:Y:S01]  /*6850*/  F2FP.SATFINITE.E5M2.F32.PACK_AB_MERGE_C R105, R27, R22, RZ ;  /* 0x000000161b69723e */ /* 0x000fe200048060ff */
[----:B------:R1:W-:Y:S01]  /*6860*/  STS.128 [R71+UR44+0x2200], R96 ;  /* 0x0022006047007988 */ /* 0x0003e20008000c2c */
[----:B------:R-:W-:Y:S02]  /*6870*/  F2FP.SATFINITE.E5M2.F32.PACK_AB_MERGE_C R110, R31, R26, RZ ;  /* 0x0000001a1f6e723e */ /* 0x000fe400048060ff */
[----:B------:R-:W-:Y:S02]  /*6880*/  F2FP.SATFINITE.E5M2.F32.PACK_AB_MERGE_C R111, R35, R30, RZ ;  /* 0x0000001e236f723e */ /* 0x000fe400048060ff */
[----:B------:R-:W-:Y:S02]  /*6890*/  F2FP.SATFINITE.E5M2.F32.PACK_AB_MERGE_C R104, R17, R16, R104 ;  /* 0x000000101168723e */ /* 0x000fe40004806068 */
[----:B------:R-:W-:Y:S02]  /*68a0*/  F2FP.SATFINITE.E5M2.F32.PACK_AB_MERGE_C R105, R21, R20, R105 ;  /* 0x000000141569723e */ /* 0x000fe40004806069 */
[----:B------:R-:W-:Y:S02]  /*68b0*/  F2FP.SATFINITE.E5M2.F32.PACK_AB_MERGE_C R106, R25, R24, R110 ;  /* 0x00000018196a723e */ /* 0x000fe4000480606e */
[----:B------:R-:W-:Y:S02]  /*68c0*/  F2FP.SATFINITE.E5M2.F32.PACK_AB_MERGE_C R107, R29, R28, R111 ;  /* 0x0000001c1d6b723e */ /* 0x000fe4000480606f */
[----:B------:R-:W-:Y:S03]  /*68d0*/  @P6 SHF.L.U32 R110, R89, 0x1f, RZ ;  /* 0x0000001f596e6819 */ /* 0x000fe600000006ff */
[----:B------:R1:W-:Y:S01]  /*68e0*/  STS.128 [R101+0x2210], R104 ;  /* 0x0022106865007388 */ /* 0x0003e20000000c00 */
[----:B------:R-:W-:Y:S01]  /*68f0*/  @!PT LDS RZ, [RZ] ;  /* 0x00000000fffff984 */ /* 0x000fe20000000800 */
[----:B------:R-:W-:Y:S01]  /*6900*/  @!PT LDS RZ, [RZ] ;  /* 0x00000000fffff984 */ /* 0x000fe20000000800 */
[----:B------:R-:W-:Y:S01]  /*6910*/  @!PT LDS RZ, [RZ] ;  /* 0x00000000fffff984 */ /* 0x000fe20000000800 */
[----:B------:R-:W-:Y:S01]  /*6920*/  @!PT LDS RZ, [RZ] ;  /* 0x00000000fffff984 */ /* 0x000fe20000000800 */
[----:B------:R2:W-:Y:S07]  /*6930*/  MEMBAR.ALL.CTA ;  /* 0x0000000000007992 */ /* 0x0005ee0000008000 */
[----:B--2---:R-:W2:Y:S02]  /*6940*/  FENCE.VIEW.ASYNC.S ;  /* 0x00000000000073c6 */ /* 0x004ea40000000000 */
[----:B--2---:R-:W-:Y:S06]  /*6950*/  BAR.SYNC.DEFER_BLOCKING 0x1, 0x80 ;  /* 0x0042000000007b1d */ /* 0x004fec0000010000 */
[----:B------:R-:W-:Y:S05]  /*6960*/  @P0 BRA `(.L_x_102) ;  /* 0x0000000000280947 */ /* 0x000fea0003800000 */
[----:B------:R-:W2:Y:S01]  /*6970*/  LDCU.64 UR6, c[0x0][0x348] ;  /* 0x00006900ff0677ac */ /* 0x000ea20008000a00 */
[----:B------:R-:W-:Y:S01]  /*6980*/  UIADD3 UR4, UPT, UPT, UR44, 0x2200, URZ ;  /* 0x000022002c047890 */ /* 0x000fe2000fffe0ff */
[----:B------:R-:W-:Y:S05]  /*6990*/  UMOV UR51, UR36 ;  /* 0x0000002400337c82 */ /* 0x000fea0008000000 */
[----:B------:R-:W-:Y:S04]  /*69a0*/  MOV R94, UR4 ;  /* 0x00000004005e7c02 */ /* 0x000fe80008000f00 */
[----:B------:R-:W-:Y:S01]  /*69b0*/  R2UR UR48, R94 ;  /* 0x000000005e3072ca */ /* 0x000fe200000e0000 */
[----:B--2---:R-:W-:Y:S04]  /*69c0*/  UIADD3 UR4, UP0, UPT, UR6, 0x680, URZ ;  /* 0x0000068006047890 */ /* 0x004fe8000ff1e0ff */
[----:B------:R-:W-:Y:S09]  /*69d0*/  UIADD3.X UR5, UPT, UPT, URZ, UR7, URZ, UP0, !UPT ;  /* 0x00000007ff057290 */ /* 0x000ff200087fe4ff */
[----:B------:R2:W-:Y:S01]  /*69e0*/  UTMASTG.3D [UR48], [UR4] ;  /* 0x00000030040073b5 */ /* 0x0005e20008010000 */
[----:B------:R0:W-:Y:S01]  /*69f0*/  UTMACMDFLUSH ;  /* 0x00000000000079b7 */ /* 0x0001e20000000000 */
[----:B--2---:R-:W-:Y:S04]  /*6a00*/  DEPBAR.LE SB0, 0x1 ;  /* 0x000080400000791a */ /* 0x004fe80000000000 */
.L_x_102:
[----:B------:R-:W-:Y:S05]  /*6a10*/  BSYNC.RECONVERGENT B0 ;  /* 0x0000000000007941 */ /* 0x000fea0003800200 */
.L_x_101:
[----:B------:R-:W-:Y:S06]  /*6a20*/  BAR.SYNC.DEFER_BLOCKING 0x1, 0x80 ;  /* 0x0042000000007b1d */ /* 0x000fec0000010000 */
[----:B------:R-:W2:Y:S01]  /*6a30*/  @P6 SYNCS.PHASECHK.TRANS64.TRYWAIT P0, [R109+URZ+0x40], R110 ;  /* 0x0000406e6d0065a7 */ /* 0x000ea200080011ff */
[----:B------:R-:W-:Y:S01]  /*6a40*/  BSSY B1, `(.L_x_103) ;  /* 0x0000020000017945 */ /* 0x000fe20003800000 */
[----:B--2---:R-:W-:Y:S03]  /*6a50*/  @P6 SEL R102, RZ, 0x1, !P0 ;  /* 0x00000001ff666807 */ /* 0x004fe60004000000 */
[----:B------:R-:W-:Y:S05]  /*6a60*/  @!P6 BRA `(.L_x_104) ;  /* 0x000000000074e947 */ /* 0x000fea0003800000 */
[----:B------:R-:W-:Y:S01]  /*6a70*/  ISETP.NE.AND P1, PT, R103, RZ, PT ;  /* 0x000000ff6700720c */ /* 0x000fe20003f25270 */
[----:B------:R-:W2:Y:S01]  /*6a80*/  S2R R0, SR_CgaCtaId ;  /* 0x0000000000007919 */ /* 0x000ea20000008800 */
[----:B------:R-:W-:Y:S01]  /*6a90*/  ISETP.NE.AND P0, PT, R102, RZ, PT ;  /* 0x000000ff6600720c */ /* 0x000fe20003f05270 */
[----:B------:R-:W-:Y:S10]  /*6aa0*/  BSSY B0, `(.L_x_105) ;  /* 0x0000008000007945 */ /* 0x000ff40003800000 */
[----:B------:R-:W-:Y:S05]  /*6ab0*/  @P1 IMAD R2, R90, 0x1000, R71 ;  /* 0x000010005a021824 */ /* 0x000fea00078e0247 */
[----:B------:R-:W-:Y:S05]  /*6ac0*/  @P1 IADD3 R3, PT, PT, R2, UR44, RZ ;  /* 0x0000002c02031c10 */ /* 0x000fea000fffe0ff */
[----:B------:R-:W-:Y:S01]  /*6ad0*/  @P1 IMAD.IADD R3, R3, 0x1, R108 ;  /* 0x0000000103031824 */ /* 0x000fe200078e026c */
[----:B------:R-:W-:Y:S06]  /*6ae0*/  @P0 BRA `(.L_x_106) ;  /* 0x00000000000c0947 */ /* 0x000fec0003800000 */
[----:B------:R-:W-:Y:S04]  /*6af0*/  SHF.L.U32 R4, R89, 0x1f, RZ ;  /* 0x0000001f59047819 */ /* 0x000fe800000006ff */
[----:B------:R-:W3:Y:S02]  /*6b00*/  SYNCS.PHASECHK.TRANS64.TRYWAIT P0, [R109+URZ+0x40], R4 ;  /* 0x000040046d0075a7 */ /* 0x000ee400080011ff */
[----:B---3--:R-:W-:Y:S05]  /*6b10*/  @!P0 BRA `(.L_x_107) ;  /* 0x0000001400b08947 */ /* 0x008fea0003800000 */
.L_x_106:
[----:B------:R-:W-:Y:S05]  /*6b20*/  BSYNC B0 ;  /* 0x0000000000007941 */ /* 0x000fea0003800000 */
.L_x_105:
[----:B------:R-:W-:Y:S01]  /*6b30*/  ISETP.NE.AND P0, PT, R103, RZ, PT ;  /* 0x000000ff6700720c */ /* 0x000fe20003f05270 */
[----:B---3--:R-:W-:Y:S02]  /*6b40*/  VIADD R109, R109, 0x50 ;  /* 0x000000506d6d7836 */ /* 0x008fe40000000000 */
[----:B------:R-:W-:Y:S03]  /*6b50*/  VIADD R90, R90, 0x1 ;  /* 0x000000015a5a7836 */ /* 0x000fe60000000000 */
[----:B--2---:R-:W-:Y:S07]  /*6b60*/  PRMT R0, R0, 0x654, R109 ;  /* 0x0000065400007816 */ /* 0x004fee000000006d */
[----:B------:R2:W3:Y:S04]  /*6b70*/  @P0 LDS.128 R72, [R2+UR44+0x200] ;  /* 0x0002002c02480984 */ /* 0x0004e80008000c00 */
[----:B------:R2:W4:Y:S01]  /*6b80*/  @P0 LDS.128 R76, [R3+0x210] ;  /* 0x00021000034c0984 */ /* 0x0005220000000c00 */
        /* <DEDUP_REMOVED lines=10> */
[----:B--23--:R-:W-:Y:S02]  /*6c30*/  LOP3.LUT R89, R89, R0, RZ, 0x3c, !PT ;  /* 0x0000000059597212 */ /* 0x00cfe400078e3cff */
.L_x_104:
[----:B------:R-:W-:Y:S05]  /*6c40*/  BSYNC B1 ;  /* 0x0000000000017941 */ /* 0x000fea0003800000 */
.L_x_103:
[----:B------:R-:W-:Y:S05]  /*6c50*/  VIADD R0, R39, 0x40 ;  /* 0x0000004027007836 */ /* 0x000fea0000000000 */
[----:B------:R-:W-:Y:S04]  /*6c60*/  SHF.R.U32.HI R0, RZ, 0x15, R0 ;  /* 0x00000015ff007819 */ /* 0x000fe80000011600 */
[----:B------:R-:W-:Y:S11]  /*6c70*/  LOP3.LUT P0, RZ, R0, 0x3, R85, 0x48, !PT ;  /* 0x0000000300ff7812 */ /* 0x000ff60007804855 */
[----:B------:R-:W-:Y:S02]  /*6c80*/  @!UPT UIADD3 URZ, UPT, UPT, URZ, URZ, URZ ;  /* 0x000000fffffff290 */ /* 0x000fe4000fffe0ff */
[----:B------:R-:W-:Y:S05]  /*6c90*/  @!P0 BRA `(.L_x_108) ;  /* 0x0000000000408947 */ /* 0x000fea0003800000 */
[----:B------:R-:W2:Y:S01]  /*6ca0*/  LDCU.64 UR8, c[0x4][0x70] ;  /* 0x01000e00ff0877ac */ /* 0x000ea20008000a00 */
[----:B------:R-:W-:Y:S01]  /*6cb0*/  MOV R3, 0x0 ;  /* 0x0000000000037802 */ /* 0x000fe20000000f00 */
[----:B------:R-:W-:Y:S02]  /*6cc0*/  HFMA2 R12, -RZ, RZ, 0, 5.9604644775390625e-08 ;  /* 0x00000001ff0c7431 */ /* 0x000fe400000001ff */
[----:B------:R-:W-:Y:S02]  /*6cd0*/  IMAD.MOV.U32 R8, RZ, RZ, 0x192 ;  /* 0x00000192ff087424 */ /* 0x000fe400078e00ff */
[----:B------:R-:W-:Y:S01]  /*6ce0*/  IMAD.MOV.U32 R13, RZ, RZ, RZ ;  /* 0x000000ffff0d7224 */ /* 0x000fe200078e00ff */
[----:B------:R-:W3:Y:S01]  /*6cf0*/  LDCU.64 UR6, c[0x4][0x78] ;  /* 0x01000f00ff0677ac */ /* 0x000ee20008000a00 */
[----:B------:R-:W1:Y:S01]  /*6d00*/  LDC.64 R2, c[0x4][R3] ;  /* 0x0100000003027b82 */ /* 0x000e620000000a00 */
[----:B------:R-:W5:Y:S01]  /*6d10*/  LDCU.64 UR4, c[0x4][0x10] ;  /* 0x01000200ff0477ac */ /* 0x000f620008000a00 */
[----:B--2---:R-:W-:Y:S01]  /*6d20*/  MOV R5, UR9 ;  /* 0x0000000900057c02 */ /* 0x004fe20008000f00 */
[----:B------:R-:W-:Y:S01]  /*6d30*/  IMAD.U32 R4, RZ, RZ, UR8 ;  /* 0x00000008ff047e24 */ /* 0x000fe2000f8e00ff */
[----:B---3--:R-:W-:Y:S01]  /*6d40*/  MOV R7, UR7 ;  /* 0x0000000700077c02 */ /* 0x008fe20008000f00 */
[----:B------:R-:W-:Y:S01]  /*6d50*/  IMAD.U32 R6, RZ, RZ, UR6 ;  /* 0x00000006ff067e24 */ /* 0x000fe2000f8e00ff */
[----:B-----5:R-:W-:Y:S01]  /*6d60*/  MOV R11, UR5 ;  /* 0x00000005000b7c02 */ /* 0x020fe20008000f00 */
[----:B------:R-:W-:Y:S02]  /*6d70*/  IMAD.U32 R10, RZ, RZ, UR4 ;  /* 0x00000004ff0a7e24 */ /* 0x000fe4000f8e00ff */
[----:B------:R-:W-:Y:S07]  /*6d80*/  LEPC R20, `(.L_x_108) ;  /* 0x000000001014794e */ /* 0x000fee0000000000 */
[----:B-1--4-:R-:W-:Y:S05]  /*6d90*/  CALL.ABS.NOINC R2 ;  /* 0x0000000002007343 */ /* 0x012fea0003c00000 */
.L_x_108:
[----:B------:R-:W-:Y:S01]  /*6da0*/  ISETP.NE.AND P0, PT, R95, RZ, PT ;  /* 0x000000ff5f00720c */ /* 0x000fe20003f05270 */
[----:B------:R-:W-:Y:S05]  /*6db0*/  WARPSYNC.ALL ;  /* 0x0000000000007948 */ /* 0x000fea0003800000 */
[----:B------:R-:W-:Y:S01]  /*6dc0*/  R2UR UR4, R39 ;  /* 0x00000000270472ca */ /* 0x000fe200000e0000 */
[----:B------:R-:W2:Y:S01]  /*6dd0*/  S2UR UR6, SR_CgaCtaId ;  /* 0x00000000000679c3 */ /* 0x000ea20000008800 */
[-C--:B------:R-:W-:Y:S01]  /*6de0*/  F2FP.F16.E5M2.UNPACK_B R42, R72.reuse ;  /* 0x00000048ff2a723e */ /* 0x080fe200020004ff */
[----:B------:R-:W-:Y:S01]  /*6df0*/  BSSY.RECONVERGENT B0, `(.L_x_109) ;  /* 0x000009c000007945 */ /* 0x000fe20003800200 */
[----:B------:R-:W-:Y:S02]  /*6e00*/  F2FP.F16.E5M2.UNPACK_B R72, R72.H1 ;  /* 0x00000048ff48723e */ /* 0x000fe400030004ff */
[-C--:B------:R-:W-:Y:S01]  /*6e10*/  F2FP.F16.E5M2.UNPACK_B R46, R73.reuse ;  /* 0x00000049ff2e723e */ /* 0x080fe200020004ff */
[--C-:B------:R-:W-:Y:S01]  /*6e20*/  HADD2.F32 R40, -RZ, R42.reuse.H0_H0 ;  /* 0x2000002aff287230 */ /* 0x100fe20000004100 */
[----:B------:R-:W-:Y:S01]  /*6e30*/  F2FP.F16.E5M2.UNPACK_B R73, R73.H1 ;  /* 0x00000049ff49723e */ /* 0x000fe200030004ff */
[----:B------:R-:W-:Y:S01]  /*6e40*/  HADD2.F32 R42, -RZ, R42.H1_H1 ;  /* 0x3000002aff2a7230 */ /* 0x000fe20000004100 */
[-C--:B------:R-:W-:Y:S01]  /*6e50*/  F2FP.F16.E5M2.UNPACK_B R50, R74.reuse ;  /* 0x0000004aff32723e */ /* 0x080fe200020004ff */
[----:B------:R-:W-:Y:S01]  /*6e60*/  HADD2.F32 R43, -RZ, R72.H0_H0 ;  /* 0x20000048ff2b7230 */ /* 0x000fe20000004100 */
[----:B------:R-:W-:Y:S01]  /*6e70*/  F2FP.F16.E5M2.UNPACK_B R74, R74.H1 ;  /* 0x0000004aff4a723e */ /* 0x000fe200030004ff */
[----:B------:R-:W-:Y:S01]  /*6e80*/  LDTM.16dp32bit_t0_t15.x32 R4, tmem[UR4+0x40] ;  /* 0x00004004000479ee */ /* 0x000fe20008a80000 */
[----:B------:R-:W3:Y:S01]  /*6e90*/  LDTM.16dp32bit_t16_t31.x32 R4, tmem[UR4+0x60] ;  /* 0x00006004000479ee */ /* 0x000ee20008aa0000 */
[----:B------:R-:W-:Y:S01]  /*6ea0*/  NOP ;  /* 0x0000000000007918 */ /* 0x000fe20000000000 */
[--C-:B------:R-:W-:Y:S01]  /*6eb0*/  HADD2.F32 R45, -RZ, R46.reuse.H0_H0 ;  /* 0x2000002eff2d7230 */ /* 0x100fe20000004100 */
[----:B------:R-:W-:Y:S01]  /*6ec0*/  R2UR UR5, R100 ;  /* 0x00000000640572ca */ /* 0x000fe200000e0000 */
[----:B------:R-:W-:Y:S01]  /*6ed0*/  HADD2.F32 R46, -RZ, R46.H1_H1 ;  /* 0x3000002eff2e7230 */ /* 0x000fe20000004100 */
[----:B------:R-:W-:Y:S01]  /*6ee0*/  F2FP.F16.E5M2.UNPACK_B R54, R75 ;  /* 0x0000004bff36723e */ /* 0x000fe200020004ff */
[--C-:B------:R-:W-:Y:S01]  /*6ef0*/  HADD2.F32 R49, -RZ, R50.reuse.H0_H0 ;  /* 0x20000032ff317230 */ /* 0x100fe20000004100 */
[----:B----4-:R-:W-:Y:S01]  /*6f00*/  F2FP.F16.E5M2.UNPACK_B R58, R76 ;  /* 0x0000004cff3a723e */ /* 0x010fe200020004ff */
[----:B------:R-:W-:Y:S01]  /*6f10*/  HADD2.F32 R50, -RZ, R50.H1_H1 ;  /* 0x30000032ff327230 */ /* 0x000fe20000004100 */
[----:B------:R-:W-:Y:S01]  /*6f20*/  F2FP.F16.E5M2.UNPACK_B R62, R77 ;  /* 0x0000004dff3e723e */ /* 0x000fe200020004ff */
[--C-:B------:R-:W-:Y:S01]  /*6f30*/  HADD2.F32 R53, -RZ, R54.reuse.H0_H0 ;  /* 0x20000036ff357230 */ /* 0x100fe20000004100 */
[----:B------:R-:W-:Y:S01]  /*6f40*/  F2FP.F16.E5M2.UNPACK_B R66, R78 ;  /* 0x0000004eff42723e */ /* 0x000fe200020004ff */
[----:B------:R-:W-:Y:S01]  /*6f50*/  HADD2.F32 R54, -RZ, R54.H1_H1 ;  /* 0x30000036ff367230 */ /* 0x000fe20000004100 */
[----:B------:R-:W-:Y:S01]  /*6f60*/  F2FP.F16.E5M2.UNPACK_B R69, R79 ;  /* 0x0000004fff45723e */ /* 0x000fe200020004ff */
[--C-:B------:R-:W-:Y:S01]  /*6f70*/  HADD2.F32 R57, -RZ, R58.reuse.H0_H0 ;  /* 0x2000003aff397230 */ /* 0x100fe20000004100 */
[----:B------:R-:W-:Y:S01]  /*6f80*/  F2FP.F16.E5M2.UNPACK_B R75, R75.H1 ;  /* 0x0000004bff4b723e */ /* 0x000fe200030004ff */
[----:B------:R-:W-:Y:S01]  /*6f90*/  UIADD3 UR4, UPT, UPT, UR5, 0xb0, URZ ;  /* 0x000000b005047890 */ /* 0x000fe2000fffe0ff */
[----:B------:R-:W-:Y:S01]  /*6fa0*/  HADD2.F32 R59, -RZ, R58.H1_H1 ;  /* 0x3000003aff3b7230 */ /* 0x000fe20000004100 */
[----:B------:R-:W-:Y:S01]  /*6fb0*/  F2FP.F16.E5M2.UNPACK_B R76, R76.H1 ;  /* 0x0000004cff4c723e */ /* 0x000fe200030004ff */
[--C-:B------:R-:W-:Y:S01]  /*6fc0*/  HADD2.F32 R61, -RZ, R62.reuse.H0_H0 ;  /* 0x2000003eff3d7230 */ /* 0x100fe20000004100 */
[----:B------:R-:W-:Y:S01]  /*6fd0*/  F2FP.F16.E5M2.UNPACK_B R77, R77.H1 ;  /* 0x0000004dff4d723e */ /* 0x000fe200030004ff */
[----:B------:R-:W-:Y:S01]  /*6fe0*/  HADD2.F32 R62, -RZ, R62.H1_H1 ;  /* 0x3000003eff3e7230 */ /* 0x000fe20000004100 */
[----:B------:R-:W-:Y:S01]  /*6ff0*/  F2FP.F16.E5M2.UNPACK_B R78, R78.H1 ;  /* 0x0000004eff4e723e */ /* 0x000fe200030004ff */
[--C-:B------:R-:W-:Y:S01]  /*7000*/  HADD2.F32 R65, -RZ, R66.reuse.H0_H0 ;  /* 0x20000042ff417230 */ /* 0x100fe20000004100 */
[----:B--2---:R-:W-:Y:S01]  /*7010*/  UPRMT UR4, UR6, 0x654, UR4 ;  /* 0x0000065406047896 */ /* 0x004fe20008000004 */
        /* <DEDUP_REMOVED lines=8> */
[----:B------:R-:W-:Y:S01]  /*70a0*/  SYNCS.ARRIVE.TRANS64.RED.A1T0 RZ, [UR4], RZ ;  /* 0x000000ffffff79a7 */ /* 0x000fe20008100404 */
        /* <DEDUP_REMOVED lines=15> */
[--C-:B------:R-:W-:Y:S02]  /*71a0*/  HADD2.F32 R47, -RZ, R73.reuse.H0_H0 ;  /* 0x20000049ff2f7230 */ /* 0x100fe40000004100 */
[C---:B------:R-:W-:Y:S01]  /*71b0*/  FMUL R10, R38.reuse, R10 ;  /* 0x0000000a260a7220 */ /* 0x040fe20000400000 */
[C---:B------:R-:W-:Y:S01]  /*71c0*/  FFMA R6, R41.reuse, R43, R6 ;  /* 0x0000002b29067223 */ /* 0x040fe20000000006 */
[----:B------:R-:W-:Y:S02]  /*71d0*/  HADD2.F32 R48, -RZ, R73.H1_H1 ;  /* 0x30000049ff307230 */ /* 0x000fe40000004100 */
[C---:B------:R-:W-:Y:S01]  /*71e0*/  FFMA R7, R41.reuse, R44, R7 ;  /* 0x0000002c29077223 */ /* 0x040fe20000000007 */
[C---:B------:R-:W-:Y:S01]  /*71f0*/  FFMA R8, R41.reuse, R45, R8 ;  /* 0x0000002d29087223 */ /* 0x040fe20000000008 */
[C---:B------:R-:W-:Y:S01]  /*7200*/  FFMA R9, R41.reuse, R46, R9 ;  /* 0x0000002e29097223 */ /* 0x040fe20000000009 */
[----:B------:R-:W-:Y:S01]  /*7210*/  FFMA R10, R41, R47, R10 ;  /* 0x0000002f290a7223 */ /* 0x000fe2000000000a */
[----:B------:R-:W-:Y:S01]  /*7220*/  HADD2.F32 R43, -RZ, R69.H0_H0 ;  /* 0x20000045ff2b7230 */ /* 0x000fe20000004100 */
[----:B-1----:R-:W-:Y:S01]  /*7230*/  F2FP.SATFINITE.E5M2.F32.PACK_AB_MERGE_C R96, R7, R6, RZ ;  /* 0x000000060760723e */ /* 0x002fe200048060ff */
[C---:B------:R-:W-:Y:S01]  /*7240*/  FMUL R11, R38.reuse, R11 ;  /* 0x0000000b260b7220 */ /* 0x040fe20000400000 */
[--C-:B------:R-:W-:Y:S02]  /*7250*/  HADD2.F32 R51, -RZ, R74.reuse.H0_H0 ;  /* 0x2000004aff337230 */ /* 0x100fe40000004100 */
[C---:B------:R-:W-:Y:S01]  /*7260*/  FMUL R14, R38.reuse, R14 ;  /* 0x0000000e260e7220 */ /* 0x040fe20000400000 */
[----:B------:R-:W-:Y:S01]  /*7270*/  HADD2.F32 R52, -RZ, R74.H1_H1 ;  /* 0x3000004aff347230 */ /* 0x000fe20000004100 */
[----:B------:R-:W-:Y:S01]  /*7280*/  F2FP.SATFINITE.E5M2.F32.PACK_AB_MERGE_C R96, R5, R4, R96 ;  /* 0x000000040560723e */ /* 0x000fe20004806060 */
[C---:B------:R-:W-:Y:S01]  /*7290*/  FFMA R11, R41.reuse, R48, R11 ;  /* 0x00000030290b7223 */ /* 0x040fe2000000000b */
[C---:B------:R-:W-:Y:S01]  /*72a0*/  FFMA R12, R41.reuse, R49, R12 ;  /* 0x00000031290c7223 */ /* 0x040fe2000000000c */
[C---:B------:R-:W-:Y:S01]  /*72b0*/  FFMA R13, R41.reuse, R50, R13 ;  /* 0x00000032290d7223 */ /* 0x040fe2000000000d */
[----:B------:R-:W-:Y:S01]  /*72c0*/  FFMA R14, R41, R51, R14 ;  /* 0x00000033290e7223 */ /* 0x000fe2000000000e */
[C---:B------:R-:W-:Y:S01]  /*72d0*/  FMUL R15, R38.reuse, R15 ;  /* 0x0000000f260f7220 */ /* 0x040fe20000400000 */
[----:B------:R-:W-:Y:S01]  /*72e0*/  F2FP.F16.E5M2.UNPACK_B R79, R79.H1 ;  /* 0x0000004fff4f723e */ /* 0x000fe200030004ff */
[--C-:B------:R-:W-:Y:S01]  /*72f0*/  HADD2.F32 R55, -RZ, R75.reuse.H0_H0 ;  /* 0x2000004bff377230 */ /* 0x100fe20000004100 */
[----:B------:R-:W-:Y:S01]  /*7300*/  F2FP.SATFINITE.E5M2.F32.PACK_AB_MERGE_C R97, R11, R10, RZ ;  /* 0x0000000a0b61723e */ /* 0x000fe200048060ff */
[C---:B------:R-:W-:Y:S01]  /*7310*/  FFMA R15, R41.reuse, R52, R15 ;  /* 0x00000034290f7223 */ /* 0x040fe2000000000f */
[C---:B------:R-:W-:Y:S01]  /*7320*/  FFMA R16, R41.reuse, R53, R16 ;  /* 0x0000003529107223 */ /* 0x040fe20000000010 */
[----:B------:R-:W-:Y:S01]  /*7330*/  FFMA R17, R41, R54, R17 ;  /* 0x0000003629117223 */ /* 0x000fe20000000011 */
[----:B------:R-:W-:Y:S01]  /*7340*/  F2FP.SATFINITE.E5M2.F32.PACK_AB_MERGE_C R97, R9, R8, R97 ;  /* 0x000000080961723e */ /* 0x000fe20004806061 */
[----:B------:R-:W-:Y:S01]  /*7350*/  HADD2.F32 R56, -RZ, R75.H1_H1 ;  /* 0x3000004bff387230 */ /* 0x000fe20000004100 */
[----:B------:R-:W-:Y:S01]  /*7360*/  F2FP.SATFINITE.E5M2.F32.PACK_AB_MERGE_C R98, R15, R14, RZ ;  /* 0x0000000e0f62723e */ /* 0x000fe200048060ff */
[C---:B------:R-:W-:Y:S01]  /*7370*/  FMUL R18, R38.reuse, R18 ;  /* 0x0000001226127220 */ /* 0x040fe20000400000 */
[C---:B------:R-:W-:Y:S01]  /*7380*/  FMUL R19, R38.reuse, R19 ;  /* 0x0000001326137220 */ /* 0x040fe20000400000 */
[--C-:B------:R-:W-:Y:S02]  /*7390*/  HADD2.F32 R58, -RZ, R76.reuse.H0_H0 ;  /* 0x2000004cff3a7230 */ /* 0x100fe40000004100 */
[C---:B------:R-:W-:Y:S01]  /*73a0*/  FMUL R3, R38.reuse, R22 ;  /* 0x0000001626037220 */ /* 0x040fe20000400000 */
[C---:B------:R-:W-:Y:S01]  /*73b0*/  FFMA R18, R41.reuse, R55, R18 ;  /* 0x0000003729127223 */ /* 0x040fe20000000012 */
[----:B------:R-:W-:Y:S02]  /*73c0*/  HADD2.F32 R60, -RZ, R76.H1_H1 ;  /* 0x3000004cff3c7230 */ /* 0x000fe40000004100 */
        /* <DEDUP_REMOVED lines=42> */
[----:B------:R-:W-:Y:S03]  /*7670*/  IADD3 R70, PT, PT, R36, 0x1, RZ ;  /* 0x0000000124467810 */ /* 0x000fe60007ffe0ff */
        /* <DEDUP_REMOVED lines=10> */
[----:B------:R-:W-:Y:S02]  /*7720*/  UIADD3 UR9, UPT, UPT, UR49, 0x40, URZ ;  /* 0x0000004031097890 */ /* 0x000fe4000fffe0ff */
[----:B------:R-:W-:Y:S01]  /*7730*/  UIADD3 UR8, UPT, UPT, UR44, 0x3200, URZ ;  /* 0x000032002c087890 */ /* 0x000fe2000fffe0ff */
[----:B------:R-:W-:Y:S01]  /*7740*/  UMOV UR10, UR50 ;  /* 0x00000032000a7c82 */ /* 0x000fe20008000000 */
[----:B------:R-:W-:Y:S01]  /*7750*/  UMOV UR11, UR36 ;  /* 0x00000024000b7c82 */ /* 0x000fe20008000000 */
[----:B--2---:R-:W-:Y:S04]  /*7760*/  UIADD3 UR4, UP0, UPT, UR6, 0x680, URZ ;  /* 0x0000068006047890 */ /* 0x004fe8000ff1e0ff */
[----:B------:R-:W-:Y:S09]  /*7770*/  UIADD3.X UR5, UPT, UPT, URZ, UR7, URZ, UP0, !UPT ;  /* 0x00000007ff057290 */ /* 0x000ff200087fe4ff */
[----:B------:R2:W-:Y:S01]  /*7780*/  UTMASTG.3D [UR8], [UR4] ;  /* 0x00000008040073b5 */ /* 0x0005e20008010000 */
[----:B------:R0:W-:Y:S01]  /*7790*/  UTMACMDFLUSH ;  /* 0x00000000000079b7 */ /* 0x0001e20000000000 */
[----:B--2---:R-:W-:Y:S04]  /*77a0*/  DEPBAR.LE SB0, 0x1 ;  /* 0x000080400000791a */ /* 0x004fe80000000000 */
.L_x_110:
[----:B------:R-:W-:Y:S05]  /*77b0*/  BSYNC.RECONVERGENT B0 ;  /* 0x0000000000007941 */ /* 0x000fea0003800200 */
.L_x_109:
[----:B------:R-:W-:Y:S01]  /*77c0*/  BAR.SYNC.DEFER_BLOCKING 0x1, 0x80 ;  /* 0x0042000000007b1d */ /* 0x000fe20000010000 */
[----:B------:R-:W-:Y:S01]  /*77d0*/  ISETP.NE.AND P0, PT, R87, 0x2, PT ;  /* 0x000000025700780c */ /* 0x000fe20003f05270 */
[----:B------:R-:W-:Y:S01]  /*77e0*/  UISETP.NE.AND UP0, UPT, UR45, URZ, UPT ;  /* 0x000000ff2d00728c */ /* 0x000fe2000bf05270 */
[----:B------:R-:W-:Y:S01]  /*77f0*/  ISETP.NE.AND P1, PT, R70, 0x4, PT ;  /* 0x000000044600780c */ /* 0x000fe20003f25270 */
[----:B------:R-:W-:Y:S01]  /*7800*/  UIADD3 UR30, UPT, UPT, UR37, UR59, URZ ;  /* 0x0000003b251e7290 */ /* 0x000fe2000fffe0ff */
[----:B------:R-:W-:Y:S01]  /*7810*/  SEL R0, RZ, 0x1, P0 ;  /* 0x00000001ff007807 */ /* 0x000fe20000000000 */
[----:B------:R-:W-:Y:S01]  /*7820*/  UIADD3 UR20, UPT, UPT, UR38, UR62, URZ ;  /* 0x0000003e26147290 */ /* 0x000fe2000fffe0ff */
[----:B------:R-:W-:Y:S02]  /*7830*/  SEL R3, RZ, 0x1, P1 ;  /* 0x00000001ff037807 */ /* 0x000fe40000800000 */
[----:B------:R-:W-:Y:S02]  /*7840*/  LOP3.LUT R91, R91, R0, RZ, 0x3c, !PT ;  /* 0x000000005b5b7212 */ /* 0x000fe400078e3cff */
[----:B------:R-:W-:Y:S02]  /*7850*/  LOP3.LUT R92, R92, R3, RZ, 0x3c, !PT ;  /* 0x000000035c5c7212 */ /* 0x000fe400078e3cff */
[----:B------:R-:W-:Y:S02]  /*7860*/  SEL R87, R87, RZ, P0 ;  /* 0x000000ff57577207 */ /* 0x000fe40000000000 */
[----:B------:R-:W-:Y:S01]  /*7870*/  SEL R36, R70, RZ, P1 ;  /* 0x000000ff46247207 */ /* 0x000fe20000800000 */
[----:B------:R-:W-:Y:S01]  /*7880*/  UMOV UR36, UR58 ;  /* 0x0000003a00247c82 */ /* 0x000fe20008000000 */
[----:B------:R-:W-:Y:S05]  /*7890*/  BRA.U UP0, `(.L_x_111) ;  /* 0xffffffd500987547 */ /* 0x000fea000b83ffff */
[----:B------:R-:W-:Y:S05]  /*78a0*/  EXIT ;  /* 0x000000000000794d */ /* 0x000fea0003800000 */
.L_x_24:
[----:B-1----:R1:W3:Y:S02]  /*78b0*/  SYNCS.PHASECHK.TRANS64.TRYWAIT P0, [R0+URZ+0xe0], R3 ;  /* 0x0000e003000075a7 */ /* 0x0022e400080011ff */
[----:B---3--:R-:W-:Y:S05]  /*78c0*/  @!P0 NANOSLEEP.SYNCS 0x989680 ;  /* 0x009896800000895d */ /* 0x008fea0003900000 */
[----:B------:R-:W3:Y:S02]  /*78d0*/  @!P0 SYNCS.PHASECHK.TRANS64 P0, [R0+URZ+0xe0], R3 ;  /* 0x0000e003000085a7 */ /* 0x000ee400080010ff */
[----:B---3--:R-:W-:Y:S05]  /*78e0*/  @!P0 BRA `(.L_x_24) ;  /* 0xfffffffc00f08947 */ /* 0x008fea000383ffff */
[----:B------:R-:W-:Y:S05]  /*78f0*/  BRA `(.L_x_112) ;  /* 0xffffff9c00d07947 */ /* 0x000fea000383ffff */
.L_x_27:
[----:B-1----:R-:W-:-:S07]  /*7900*/  MOV R0, UR33 ;  /* 0x0000002100007c02 */ /* 0x002fce0008000f00 */
.L_x_113:
[----:B-1----:R1:W3:Y:S02]  /*7910*/  SYNCS.PHASECHK.TRANS64.TRYWAIT P0, [R0+URZ+0x20], R3 ;  /* 0x00002003000075a7 */ /* 0x0022e400080011ff */
[----:B---3--:R-:W-:Y:S05]  /*7920*/  @!P0 NANOSLEEP.SYNCS 0x989680 ;  /* 0x009896800000895d */ /* 0x008fea0003900000 */
[----:B------:R-:W3:Y:S02]  /*7930*/  @!P0 SYNCS.PHASECHK.TRANS64 P0, [R0+URZ+0x20], R3 ;  /* 0x00002003000085a7 */ /* 0x000ee400080010ff */
[----:B---3--:R-:W-:Y:S05]  /*7940*/  @!P0 BRA `(.L_x_113) ;  /* 0xfffffffc00f08947 */ /* 0x008fea000383ffff */
[----:B------:R-:W-:Y:S05]  /*7950*/  BRA `(.L_x_26) ;  /* 0xffffffa000107947 */ /* 0x000fea000383ffff */
.L_x_34:
[----:B-1----:R-:W-:-:S07]  /*7960*/  MOV R0, UR9 ;  /* 0x0000000900007c02 */ /* 0x002fce0008000f00 */
.L_x_114:
[----:B-1----:R1:W3:Y:S02]  /*7970*/  SYNCS.PHASECHK.TRANS64.TRYWAIT P0, [R0+URZ+0x20], R3 ;  /* 0x00002003000075a7 */ /* 0x0022e400080011ff */
[----:B---3--:R-:W-:Y:S05]  /*7980*/  @!P0 NANOSLEEP.SYNCS 0x989680 ;  /* 0x009896800000895d */ /* 0x008fea0003900000 */
[----:B------:R-:W3:Y:S02]  /*7990*/  @!P0 SYNCS.PHASECHK.TRANS64 P0, [R0+URZ+0x20], R3 ;  /* 0x00002003000085a7 */ /* 0x000ee400080010ff */
[----:B---3--:R-:W-:Y:S05]  /*79a0*/  @!P0 BRA `(.L_x_114) ;  /* 0xfffffffc00f08947 */ /* 0x008fea000383ffff */
[----:B------:R-:W-:Y:S05]  /*79b0*/  BRA `(.L_x_33) ;  /* 0xffffffa000cc7947 */ /* 0x000fea000383ffff */
.L_x_39:
[----:B-1----:R1:W3:Y:S02]  /*79c0*/  SYNCS.PHASECHK.TRANS64.TRYWAIT P0, [R3+URZ+0x70], R0 ;  /* 0x00007000030075a7 */ /* 0x0022e400080011ff */
[----:B---3--:R-:W-:Y:S05]  /*79d0*/  @!P0 NANOSLEEP.SYNCS 0x989680 ;  /* 0x009896800000895d */ /* 0x008fea0003900000 */
[----:B------:R-:W3:Y:S02]  /*79e0*/  @!P0 SYNCS.PHASECHK.TRANS64 P0, [R3+URZ+0x70], R0 ;  /* 0x00007000030085a7 */ /* 0x000ee400080010ff */
[----:B---3--:R-:W-:Y:S05]  /*79f0*/  @!P0 BRA `(.L_x_39) ;  /* 0xfffffffc00f08947 */ /* 0x008fea000383ffff */
[----:B------:R-:W-:Y:S05]  /*7a00*/  BRA `(.L_x_115) ;  /* 0xffffffa4006c7947 */ /* 0x000fea000383ffff */
.L_x_43:
[----:B-1----:R-:W-:-:S07]  /*7a10*/  MOV R0, UR4 ;  /* 0x0000000400007c02 */ /* 0x002fce0008000f00 */
.L_x_116:
[----:B-1----:R1:W3:Y:S02]  /*7a20*/  SYNCS.PHASECHK.TRANS64.TRYWAIT P0, [R0+URZ], R3 ;  /* 0x00000003000075a7 */ /* 0x0022e400080011ff */
[----:B---3--:R-:W-:Y:S05]  /*7a30*/  @!P0 NANOSLEEP.SYNCS 0x989680 ;  /* 0x009896800000895d */ /* 0x008fea0003900000 */
[----:B------:R-:W3:Y:S02]  /*7a40*/  @!P0 SYNCS.PHASECHK.TRANS64 P0, [R0+URZ], R3 ;  /* 0x00000003000085a7 */ /* 0x000ee400080010ff */
[----:B---3--:R-:W-:Y:S05]  /*7a50*/  @!P0 BRA `(.L_x_116) ;  /* 0xfffffffc00f08947 */ /* 0x008fea000383ffff */
[----:B------:R-:W-:Y:S05]  /*7a60*/  BRA `(.L_x_117) ;  /* 0xffffffac00107947 */ /* 0x000fea000383ffff */
.L_x_44:
[----:B------:R-:W-:-:S07]  /*7a70*/  MOV R0, UR5 ;  /* 0x0000000500007c02 */ /* 0x000fce0008000f00 */
.L_x_118:
[----:B-1----:R1:W3:Y:S02]  /*7a80*/  SYNCS.PHASECHK.TRANS64.TRYWAIT P0, [R0+URZ], R3 ;  /* 0x00000003000075a7 */ /* 0x0022e400080011ff */
[----:B---3--:R-:W-:Y:S05]  /*7a90*/  @!P0 NANOSLEEP.SYNCS 0x989680 ;  /* 0x009896800000895d */ /* 0x008fea0003900000 */
[----:B------:R-:W3:Y:S02]  /*7aa0*/  @!P0 SYNCS.PHASECHK.TRANS64 P0, [R0+URZ], R3 ;  /* 0x00000003000085a7 */ /* 0x000ee400080010ff */
[----:B---3--:R-:W-:Y:S05]  /*7ab0*/  @!P0 BRA `(.L_x_118) ;  /* 0xfffffffc00f08947 */ /* 0x008fea000383ffff */
[----:B------:R-:W-:Y:S05]  /*7ac0*/  BRA `(.L_x_119) ;  /* 0xffffffac001c7947 */ /* 0x000fea000383ffff */
.L_x_45:
[----:B------:R-:W-:-:S07]  /*7ad0*/  MOV R0, UR5 ;  /* 0x0000000500007c02 */ /* 0x000fce0008000f00 */
.L_x_120:
[----:B-1----:R1:W3:Y:S02]  /*7ae0*/  SYNCS.PHASECHK.TRANS64.TRYWAIT P0, [R0+URZ], R3 ;  /* 0x00000003000075a7 */ /* 0x0022e400080011ff */
[----:B---3--:R-:W-:Y:S05]  /*7af0*/  @!P0 NANOSLEEP.SYNCS 0x989680 ;  /* 0x009896800000895d */ /* 0x008fea0003900000 */
[----:B------:R-:W3:Y:S02]  /*7b00*/  @!P0 SYNCS.PHASECHK.TRANS64 P0, [R0+URZ], R3 ;  /* 0x00000003000085a7 */ /* 0x000ee400080010ff */
[----:B---3--:R-:W-:Y:S05]  /*7b10*/  @!P0 BRA `(.L_x_120) ;  /* 0xfffffffc00f08947 */ /* 0x008fea000383ffff */
[----:B------:R-:W-:Y:S05]  /*7b20*/  BRA `(.L_x_121) ;  /* 0xffffffac00287947 */ /* 0x000fea000383ffff */
.L_x_48:
[----:B--2---:R2:W3:Y:S02]  /*7b30*/  SYNCS.PHASECHK.TRANS64.TRYWAIT P0, [R2+URZ+0xd0], R5 ;  /* 0x0000d005020075a7 */ /* 0x0044e400080011ff */
[----:B---3--:R-:W-:Y:S05]  /*7b40*/  @!P0 NANOSLEEP.SYNCS 0x989680 ;  /* 0x009896800000895d */ /* 0x008fea0003900000 */
[----:B------:R-:W3:Y:S02]  /*7b50*/  @!P0 SYNCS.PHASECHK.TRANS64 P0, [R2+URZ+0xd0], R5 ;  /* 0x0000d005020085a7 */ /* 0x000ee400080010ff */
[----:B---3--:R-:W-:Y:S05]  /*7b60*/  @!P0 BRA `(.L_x_48) ;  /* 0xfffffffc00f08947 */ /* 0x008fea000383ffff */
[----:B------:R-:W-:Y:S05]  /*7b70*/  BRA `(.L_x_122) ;  /* 0xffffffac008c7947 */ /* 0x000fea000383ffff */
.L_x_49:
[----:B------:R-:W-:-:S07]  /*7b80*/  MOV R2, UR4 ;  /* 0x0000000400027c02 */ /* 0x000fce0008000f00 */
.L_x_123:
[----:B--2---:R2:W3:Y:S02]  /*7b90*/  SYNCS.PHASECHK.TRANS64.TRYWAIT P0, [R2+URZ+0x80], R5 ;  /* 0x00008005020075a7 */ /* 0x0044e400080011ff */
[----:B---3--:R-:W-:Y:S05]  /*7ba0*/  @!P0 NANOSLEEP.SYNCS 0x989680 ;  /* 0x009896800000895d */ /* 0x008fea0003900000 */
[----:B------:R-:W3:Y:S02]  /*7bb0*/  @!P0 SYNCS.PHASECHK.TRANS64 P0, [R2+URZ+0x80], R5 ;  /* 0x00008005020085a7 */ /* 0x000ee400080010ff */
[----:B---3--:R-:W-:Y:S05]  /*7bc0*/  @!P0 BRA `(.L_x_123) ;  /* 0xfffffffc00f08947 */ /* 0x008fea000383ffff */
[----:B------:R-:W-:Y:S05]  /*7bd0*/  BRA `(.L_x_124) ;  /* 0xffffffac009c7947 */ /* 0x000fea000383ffff */
.L_x_50:
[----:B--2---:R2:W3:Y:S02]  /*7be0*/  SYNCS.PHASECHK.TRANS64.TRYWAIT P1, [R2+URZ+0x70], R5 ;  /* 0x00007005020075a7 */ /* 0x0044e400080211ff */
[----:B---3--:R-:W-:Y:S05]  /*7bf0*/  @!P1 NANOSLEEP.SYNCS 0x989680 ;  /* 0x009896800000995d */ /* 0x008fea0003900000 */
[----:B------:R-:W3:Y:S02]  /*7c00*/  @!P1 SYNCS.PHASECHK.TRANS64 P1, [R2+URZ+0x70], R5 ;  /* 0x00007005020095a7 */ /* 0x000ee400080210ff */
[----:B---3--:R-:W-:Y:S05]  /*7c10*/  @!P1 BRA `(.L_x_50) ;  /* 0xfffffffc00f09947 */ /* 0x008fea000383ffff */
[----:B------:R-:W-:Y:S05]  /*7c20*/  BRA `(.L_x_125) ;  /* 0xffffffac00cc7947 */ /* 0x000fea000383ffff */
.L_x_53:
[----:B------:R-:W-:-:S07]  /*7c30*/  MOV R0, UR4 ;  /* 0x0000000400007c02 */ /* 0x000fce0008000f00 */
.L_x_126:
[----:B--2---:R2:W3:Y:S02]  /*7c40*/  SYNCS.PHASECHK.TRANS64.TRYWAIT P0, [R0+URZ+0x80], R3 ;  /* 0x00008003000075a7 */ /* 0x0044e400080011ff */
[----:B---3--:R-:W-:Y:S05]  /*7c50*/  @!P0 NANOSLEEP.SYNCS 0x989680 ;  /* 0x009896800000895d */ /* 0x008fea0003900000 */
[----:B------:R-:W3:Y:S02]  /*7c60*/  @!P0 SYNCS.PHASECHK.TRANS64 P0, [R0+URZ+0x80], R3 ;  /* 0x00008003000085a7 */ /* 0x000ee400080010ff */
[----:B---3--:R-:W-:Y:S05]  /*7c70*/  @!P0 BRA `(.L_x_126) ;  /* 0xfffffffc00f08947 */ /* 0x008fea000383ffff */
[----:B------:R-:W-:Y:S05]  /*7c80*/  BRA `(.L_x_52) ;  /* 0xffffffb000207947 */ /* 0x000fea000383ffff */
.L_x_60:
[----:B-1----:R1:W2:Y:S02]  /*7c90*/  SYNCS.PHASECHK.TRANS64.TRYWAIT P1, [R0+URZ+0x70], R5 ;  /* 0x00007005000075a7 */ /* 0x0022a400080211ff */
[----:B--2---:R-:W-:Y:S05]  /*7ca0*/  @!P1 NANOSLEEP.SYNCS 0x989680 ;  /* 0x009896800000995d */ /* 0x004fea0003900000 */
[----:B------:R-:W2:Y:S02]  /*7cb0*/  @!P1 SYNCS.PHASECHK.TRANS64 P1, [R0+URZ+0x70], R5 ;  /* 0x00007005000095a7 */ /* 0x000ea400080210ff */
[----:B--2---:R-:W-:Y:S05]  /*7cc0*/  @!P1 BRA `(.L_x_60) ;  /* 0xfffffffc00f09947 */ /* 0x004fea000383ffff */
[----:B------:R-:W-:Y:S05]  /*7cd0*/  BRA `(.L_x_127) ;  /* 0xffffffb400987947 */ /* 0x000fea000383ffff */
.L_x_61:
[----:B------:R-:W-:-:S07]  /*7ce0*/  MOV R3, UR31 ;  /* 0x0000001f00037c02 */ /* 0x000fce0008000f00 */
.L_x_128:
[----:B-1----:R1:W2:Y:S02]  /*7cf0*/  SYNCS.PHASECHK.TRANS64.TRYWAIT P0, [R3+URZ+0xb0], R0 ;  /* 0x0000b000030075a7 */ /* 0x0022a400080011ff */
[----:B--2---:R-:W-:Y:S05]  /*7d00*/  @!P0 NANOSLEEP.SYNCS 0x989680 ;  /* 0x009896800000895d */ /* 0x004fea0003900000 */
[----:B------:R-:W2:Y:S02]  /*7d10*/  @!P0 SYNCS.PHASECHK.TRANS64 P0, [R3+URZ+0xb0], R0 ;  /* 0x0000b000030085a7 */ /* 0x000ea400080010ff */
[----:B--2---:R-:W-:Y:S05]  /*7d20*/  @!P0 BRA `(.L_x_128) ;  /* 0xfffffffc00f08947 */ /* 0x004fea000383ffff */
[----:B------:R-:W-:Y:S05]  /*7d30*/  BRA `(.L_x_129) ;  /* 0xffffffb400e87947 */ /* 0x000fea000383ffff */
.L_x_64:
[----:B------:R-:W-:Y:S07]  /*7d40*/  MOV R0, UR5 ;  /* 0x0000000500007c02 */ /* 0x000fee0008000f00 */
.L_x_130:
[----:B-1----:R1:W2:Y:S02]  /*7d50*/  SYNCS.PHASECHK.TRANS64.TRYWAIT P0, [R0+URZ], R3 ;  /* 0x00000003000075a7 */ /* 0x0022a400080011ff */
[----:B--2---:R-:W-:Y:S05]  /*7d60*/  @!P0 NANOSLEEP.SYNCS 0x989680 ;  /* 0x009896800000895d */ /* 0x004fea0003900000 */
[----:B------:R-:W2:Y:S02]  /*7d70*/  @!P0 SYNCS.PHASECHK.TRANS64 P0, [R0+URZ], R3 ;  /* 0x00000003000085a7 */ /* 0x000ea400080010ff */
[----:B--2---:R-:W-:Y:S05]  /*7d80*/  @!P0 BRA `(.L_x_130) ;  /* 0xfffffffc00f08947 */ /* 0x004fea000383ffff */
[----:B------:R-:W-:Y:S05]  /*7d90*/  BRA `(.L_x_63) ;  /* 0xffffffb800047947 */ /* 0x000fea000383ffff */
.L_x_67:
[----:B------:R-:W-:-:S07]  /*7da0*/  MOV R0, UR4 ;  /* 0x0000000400007c02 */ /* 0x000fce0008000f00 */
.L_x_131:
[----:B--2---:R2:W4:Y:S02]  /*7db0*/  SYNCS.PHASECHK.TRANS64.TRYWAIT P0, [R0+URZ], R3 ;  /* 0x00000003000075a7 */ /* 0x00452400080011ff */
[----:B----4-:R-:W-:Y:S05]  /*7dc0*/  @!P0 NANOSLEEP.SYNCS 0x989680 ;  /* 0x009896800000895d */ /* 0x010fea0003900000 */
[----:B------:R-:W4:Y:S02]  /*7dd0*/  @!P0 SYNCS.PHASECHK.TRANS64 P0, [R0+URZ], R3 ;  /* 0x00000003000085a7 */ /* 0x000f2400080010ff */
[----:B----4-:R-:W-:Y:S05]  /*7de0*/  @!P0 BRA `(.L_x_131) ;  /* 0xfffffffc00f08947 */ /* 0x010fea000383ffff */
[----:B------:R-:W-:Y:S05]  /*7df0*/  BRA `(.L_x_132) ;  /* 0xffffffb800e07947 */ /* 0x000fea000383ffff */
.L_x_68:
[----:B------:R-:W-:-:S07]  /*7e00*/  MOV R0, UR5 ;  /* 0x0000000500007c02 */ /* 0x000fce0008000f00 */
.L_x_133:
[----:B-1----:R1:W2:Y:S02]  /*7e10*/  SYNCS.PHASECHK.TRANS64.TRYWAIT P0, [R0+URZ], R3 ;  /* 0x00000003000075a7 */ /* 0x0022a400080011ff */
[----:B--2---:R-:W-:Y:S05]  /*7e20*/  @!P0 NANOSLEEP.SYNCS 0x989680 ;  /* 0x009896800000895d */ /* 0x004fea0003900000 */
[----:B------:R-:W2:Y:S02]  /*7e30*/  @!P0 SYNCS.PHASECHK.TRANS64 P0, [R0+URZ], R3 ;  /* 0x00000003000085a7 */ /* 0x000ea400080010ff */
[----:B--2---:R-:W-:Y:S05]  /*7e40*/  @!P0 BRA `(.L_x_133) ;  /* 0xfffffffc00f08947 */ /* 0x004fea000383ffff */
[----:B------:R-:W-:Y:S05]  /*7e50*/  BRA `(.L_x_134) ;  /* 0xffffffb800ec7947 */ /* 0x000fea000383ffff */
.L_x_69:
[----:B------:R-:W-:-:S07]  /*7e60*/  MOV R0, UR5 ;  /* 0x0000000500007c02 */ /* 0x000fce0008000f00 */
.L_x_135:
[----:B-1----:R1:W2:Y:S02]  /*7e70*/  SYNCS.PHASECHK.TRANS64.TRYWAIT P0, [R0+URZ], R3 ;  /* 0x00000003000075a7 */ /* 0x0022a400080011ff */
[----:B--2---:R-:W-:Y:S05]  /*7e80*/  @!P0 NANOSLEEP.SYNCS 0x989680 ;  /* 0x009896800000895d */ /* 0x004fea0003900000 */
[----:B------:R-:W2:Y:S02]  /*7e90*/  @!P0 SYNCS.PHASECHK.TRANS64 P0, [R0+URZ], R3 ;  /* 0x00000003000085a7 */ /* 0x000ea400080010ff */
[----:B--2---:R-:W-:Y:S05]  /*7ea0*/  @!P0 BRA `(.L_x_135) ;  /* 0xfffffffc00f08947 */ /* 0x004fea000383ffff */
[----:B------:R-:W-:Y:S05]  /*7eb0*/  BRA `(.L_x_136) ;  /* 0xffffffb800f87947 */ /* 0x000fea000383ffff */
.L_x_70:
[----:B------:R-:W-:-:S07]  /*7ec0*/  MOV R0, UR4 ;  /* 0x0000000400007c02 */ /* 0x000fce0008000f00 */
.L_x_137:
[----:B-1----:R1:W2:Y:S02]  /*7ed0*/  SYNCS.PHASECHK.TRANS64.TRYWAIT P0, [R0+URZ], R3 ;  /* 0x00000003000075a7 */ /* 0x0022a400080011ff */
[----:B--2---:R-:W-:Y:S05]  /*7ee0*/  @!P0 NANOSLEEP.SYNCS 0x989680 ;  /* 0x009896800000895d */ /* 0x004fea0003900000 */
[----:B------:R-:W2:Y:S02]  /*7ef0*/  @!P0 SYNCS.PHASECHK.TRANS64 P0, [R0+URZ], R3 ;  /* 0x00000003000085a7 */ /* 0x000ea400080010ff */
[----:B--2---:R-:W-:Y:S05]  /*7f00*/  @!P0 BRA `(.L_x_137) ;  /* 0xfffffffc00f08947 */ /* 0x004fea000383ffff */
[----:B------:R-:W-:Y:S05]  /*7f10*/  BRA `(.L_x_138) ;  /* 0xffffffbc00047947 */ /* 0x000fea000383ffff */
.L_x_75:
[----:B-1----:R1:W2:Y:S02]  /*7f20*/  SYNCS.PHASECHK.TRANS64.TRYWAIT P0, [R8+URZ+0x70], R5 ;  /* 0x00007005080075a7 */ /* 0x0022a400080011ff */
[----:B--2---:R-:W-:Y:S05]  /*7f30*/  @!P0 NANOSLEEP.SYNCS 0x989680 ;  /* 0x009896800000895d */ /* 0x004fea0003900000 */
[----:B------:R-:W2:Y:S02]  /*7f40*/  @!P0 SYNCS.PHASECHK.TRANS64 P0, [R8+URZ+0x70], R5 ;  /* 0x00007005080085a7 */ /* 0x000ea400080010ff */
[----:B--2---:R-:W-:Y:S05]  /*7f50*/  @!P0 BRA `(.L_x_75) ;  /* 0xfffffffc00f08947 */ /* 0x004fea000383ffff */
[----:B------:R-:W-:Y:S05]  /*7f60*/  BRA `(.L_x_139) ;  /* 0xffffffc000387947 */ /* 0x000fea000383ffff */
.L_x_78:
[----:B------:R-:W-:Y:S07]  /*7f70*/  MOV R0, UR21 ;  /* 0x0000001500007c02 */ /* 0x000fee0008000f00 */
.L_x_140:
[----:B-1----:R1:W2:Y:S02]  /*7f80*/  SYNCS.PHASECHK.TRANS64.TRYWAIT P1, [R0+URZ+0x68], R5 ;  /* 0x00006805000075a7 */ /* 0x0022a400080211ff */
[----:B--2---:R-:W-:Y:S05]  /*7f90*/  @!P1 NANOSLEEP.SYNCS 0x989680 ;  /* 0x009896800000995d */ /* 0x004fea0003900000 */
[----:B------:R-:W2:Y:S02]  /*7fa0*/  @!P1 SYNCS.PHASECHK.TRANS64 P1, [R0+URZ+0x68], R5 ;  /* 0x00006805000095a7 */ /* 0x000ea400080210ff */
[----:B--2---:R-:W-:Y:S05]  /*7fb0*/  @!P1 BRA `(.L_x_140) ;  /* 0xfffffffc00f09947 */ /* 0x004fea000383ffff */
[----:B------:R-:W-:Y:S05]  /*7fc0*/  BRA `(.L_x_77) ;  /* 0xffffffc400b47947 */ /* 0x000fea000383ffff */
.L_x_81:
[----:B-1----:R-:W-:Y:S07]  /*7fd0*/  MOV R5, UR21 ;  /* 0x0000001500057c02 */ /* 0x002fee0008000f00 */
.L_x_141:
[----:B-1----:R1:W2:Y:S02]  /*7fe0*/  SYNCS.PHASECHK.TRANS64.TRYWAIT P0, [R5+URZ+0x50], R4 ;  /* 0x00005004050075a7 */ /* 0x0022a400080011ff */
[----:B--2---:R-:W-:Y:S05]  /*7ff0*/  @!P0 NANOSLEEP.SYNCS 0x989680 ;  /* 0x009896800000895d */ /* 0x004fea0003900000 */
[----:B------:R-:W2:Y:S02]  /*8000*/  @!P0 SYNCS.PHASECHK.TRANS64 P0, [R5+URZ+0x50], R4 ;  /* 0x00005004050085a7 */ /* 0x000ea400080010ff */
[----:B--2---:R-:W-:Y:S05]  /*8010*/  @!P0 BRA `(.L_x_141) ;  /* 0xfffffffc00f08947 */ /* 0x004fea000383ffff */
[----:B------:R-:W-:Y:S05]  /*8020*/  BRA `(.L_x_142) ;  /* 0xffffffc8000c7947 */ /* 0x000fea000383ffff */
.L_x_82:
[----:B------:R-:W-:Y:S07]  /*8030*/  MOV R5, UR21 ;  /* 0x0000001500057c02 */ /* 0x000fee0008000f00 */
.L_x_143:
[----:B-1----:R1:W2:Y:S02]  /*8040*/  SYNCS.PHASECHK.TRANS64.TRYWAIT P0, [R5+URZ+0x58], R4 ;  /* 0x00005804050075a7 */ /* 0x0022a400080011ff */
[----:B--2---:R-:W-:Y:S05]  /*8050*/  @!P0 NANOSLEEP.SYNCS 0x989680 ;  /* 0x009896800000895d */ /* 0x004fea0003900000 */
[----:B------:R-:W2:Y:S02]  /*8060*/  @!P0 SYNCS.PHASECHK.TRANS64 P0, [R5+URZ+0x58], R4 ;  /* 0x00005804050085a7 */ /* 0x000ea400080010ff */
[----:B--2---:R-:W-:Y:S05]  /*8070*/  @!P0 BRA `(.L_x_143) ;  /* 0xfffffffc00f08947 */ /* 0x004fea000383ffff */
[----:B------:R-:W-:Y:S05]  /*8080*/  BRA `(.L_x_144) ;  /* 0xffffffc8004c7947 */ /* 0x000fea000383ffff */
.L_x_84:
[----:B------:R-:W-:-:S07]  /*8090*/  MOV R0, UR21 ;  /* 0x0000001500007c02 */ /* 0x000fce0008000f00 */
.L_x_145:
[----:B-1----:R1:W2:Y:S02]  /*80a0*/  SYNCS.PHASECHK.TRANS64.TRYWAIT P0, [R0+URZ+0x50], R3 ;  /* 0x00005003000075a7 */ /* 0x0022a400080011ff */
[----:B--2---:R-:W-:Y:S05]  /*80b0*/  @!P0 NANOSLEEP.SYNCS 0x989680 ;  /* 0x009896800000895d */ /* 0x004fea0003900000 */
[----:B------:R-:W2:Y:S02]  /*80c0*/  @!P0 SYNCS.PHASECHK.TRANS64 P0, [R0+URZ+0x50], R3 ;  /* 0x00005003000085a7 */ /* 0x000ea400080010ff */
[----:B--2---:R-:W-:Y:S05]  /*80d0*/  @!P0 BRA `(.L_x_145) ;  /* 0xfffffffc00f08947 */ /* 0x004fea000383ffff */
[----:B------:R-:W-:Y:S05]  /*80e0*/  BRA `(.L_x_146) ;  /* 0xffffffc800bc7947 */ /* 0x000fea000383ffff */
.L_x_86:
[----:B-1----:R1:W2:Y:S02]  /*80f0*/  SYNCS.PHASECHK.TRANS64.TRYWAIT P0, [R3+URZ+0x70], R0 ;  /* 0x00007000030075a7 */ /* 0x0022a400080011ff */
[----:B--2---:R-:W-:Y:S05]  /*8100*/  @!P0 NANOSLEEP.SYNCS 0x989680 ;  /* 0x009896800000895d */ /* 0x004fea0003900000 */
[----:B------:R-:W2:Y:S02]  /*8110*/  @!P0 SYNCS.PHASECHK.TRANS64 P0, [R3+URZ+0x70], R0 ;  /* 0x00007000030085a7 */ /* 0x000ea400080010ff */
[----:B--2---:R-:W-:Y:S05]  /*8120*/  @!P0 BRA `(.L_x_86) ;  /* 0xfffffffc00f08947 */ /* 0x004fea000383ffff */
[----:B------:R-:W-:Y:S05]  /*8130*/  BRA `(.L_x_147) ;  /* 0xffffffcc00847947 */ /* 0x000fea000383ffff */
.L_x_97:
[----:B--2---:R2:W1:Y:S02]  /*8140*/  SYNCS.PHASECHK.TRANS64.TRYWAIT P1, [R2+URZ+0x40], R5 ;  /* 0x00004005020075a7 */ /* 0x00446400080211ff */
[----:B-1----:R-:W-:Y:S05]  /*8150*/  @!P1 NANOSLEEP.SYNCS 0x989680 ;  /* 0x009896800000995d */ /* 0x002fea0003900000 */
[----:B------:R-:W1:Y:S02]  /*8160*/  @!P1 SYNCS.PHASECHK.TRANS64 P1, [R2+URZ+0x40], R5 ;  /* 0x00004005020095a7 */ /* 0x000e6400080210ff */
[----:B-1----:R-:W-:Y:S05]  /*8170*/  @!P1 BRA `(.L_x_97) ;  /* 0xfffffffc00f09947 */ /* 0x002fea000383ffff */
[----:B------:R-:W-:Y:S05]  /*8180*/  BRA `(.L_x_96) ;  /* 0xffffffd800f87947 */ /* 0x000fea000383ffff */
.L_x_99:
[----:B--2---:R2:W4:Y:S02]  /*8190*/  SYNCS.PHASECHK.TRANS64.TRYWAIT P0, [R100+URZ+0x90], R3 ;  /* 0x00009003640075a7 */ /* 0x00452400080011ff */
[----:B----4-:R-:W-:Y:S05]  /*81a0*/  @!P0 NANOSLEEP.SYNCS 0x989680 ;  /* 0x009896800000895d */ /* 0x010fea0003900000 */
[----:B------:R-:W4:Y:S02]  /*81b0*/  @!P0 SYNCS.PHASECHK.TRANS64 P0, [R100+URZ+0x90], R3 ;  /* 0x00009003640085a7 */ /* 0x000f2400080010ff */
[----:B----4-:R-:W-:Y:S05]  /*81c0*/  @!P0 BRA `(.L_x_99) ;  /* 0xfffffffc00f08947 */ /* 0x010fea000383ffff */
[----:B------:R-:W-:Y:S05]  /*81d0*/  BRA `(.L_x_98) ;  /* 0xffffffdc00487947 */ /* 0x000fea000383ffff */
.L_x_107:
[----:B---3--:R3:W4:Y:S02]  /*81e0*/  SYNCS.PHASECHK.TRANS64.TRYWAIT P0, [R109+URZ+0x40], R4 ;  /* 0x000040046d0075a7 */ /* 0x00872400080011ff */
[----:B----4-:R-:W-:Y:S05]  /*81f0*/  @!P0 NANOSLEEP.SYNCS 0x989680 ;  /* 0x009896800000895d */ /* 0x010fea0003900000 */
[----:B------:R-:W4:Y:S02]  /*8200*/  @!P0 SYNCS.PHASECHK.TRANS64 P0, [R109+URZ+0x40], R4 ;  /* 0x000040046d0085a7 */ /* 0x000f2400080010ff */
[----:B----4-:R-:W-:Y:S05]  /*8210*/  @!P0 BRA `(.L_x_107) ;  /* 0xfffffffc00f08947 */ /* 0x010fea000383ffff */
[----:B------:R-:W-:Y:S05]  /*8220*/  BRA `(.L_x_106) ;  /* 0xffffffe8003c7947 */ /* 0x000fea000383ffff */
        .weak           $__internal_0_$__cuda_sm10x_tcgen05_guardrail_trap_col_being_dealloced_not_returned_by_alloc
        .type           $__internal_0_$__cuda_sm10x_tcgen05_guardrail_trap_col_being_dealloced_not_returned_by_alloc,@function
        .size           $__internal_0_$__cuda_sm10x_tcgen05_guardrail_trap_col_being_dealloced_not_returned_by_alloc,($__internal_1_$__cuda_sm10x_tcgen05_guardrail_trap_phase_invalid_during_alloc - $__internal_0_$__cuda_sm10x_tcgen05_guardrail_trap_col_being_dealloced_not_returned_by_alloc)
$__internal_0_$__cuda_sm10x_tcgen05_guardrail_trap_col_being_dealloced_not_returned_by_alloc:
[----:B------:R-:W-:Y:S05]  /*8230*/  BPT.TRAP 0x1 ;  /* 0x000000040000795c */ /* 0x000fea0000300000 */
[----:B------:R-:W-:-:S04]  /*8240*/  HFMA2 R3, -RZ, RZ, 0, 0 ;  /* 0x00000000ff037431 */ /* 0x000fc800000001ff */
[----:B------:R-:W-:Y:S05]  /*8250*/  RET.REL.NODEC R2 `(_ZN7cutlass13device_kernelINS_4gemm6kernel13GemmUniversalIN4cute5tupleIJiiiiEEENS1_10collective13CollectiveMmaINS1_35MainloopSm100TmaUmmaWarpSpecializedILi4ELi2ELi4ENS5_IJNS4_1CILi2EEENSA_ILi1EEESC_EEEEENS5_IJNSA_ILi64EEENSA_ILi128EEESG_EEENS_12float_e5m2_tENS5_IJlSC_lEEESI_SJ_NS4_8TiledMMAINS4_8MMA_AtomIJNS4_10MMA_TraitsINS4_19SM100_MMA_F8F6F4_SSEJSI_SI_fSF_SG_NS4_17integral_constantINS4_4UMMA5MajorELSQ_0EEESR_NSO_INSP_7ScaleInELSS_0EEEST_EEEEEENS4_6LayoutINS5_IJSC_SC_SC_EEENS5_IJNSA_ILi0EEESY_SY_EEEEENS5_IJNS4_10UnderscoreES11_S11_EEEEENS4_13SM90_TMA_LOADENS4_14ComposedLayoutINS4_7SwizzleILi3ELi4ELi3EEENS4_18smem_ptr_flag_bitsILi8EEENSW_INS5_IJNSA_ILi8EEESG_EEENS5_IJSG_SC_EEEEEEEvNS4_8identityENS4_23SM90_TMA_LOAD_MULTICASTES1E_vS1F_EENS_8epilogue10collective18CollectiveEpilogueINS1I_23Sm100TmaWarpSpecializedILi2ELi2ELi32ELb0ELb0EEEJSH_NS5_IJNSW_ISF_SC_EES1N_EEESI_SJ_SI_SJ_NS1I_6fusion15FusionCallbacksIS1M_NS1P_17LinearCombinationISI_fSI_fLNS_15FloatRoundStyleE2EEESH_S1O_JEEENS4_5SM1004TMEM4LOAD26SM100_TMEM_LOAD_16dp32b32xES14_NS15_INS16_ILi2ELi4ELi3EEES19_NSW_INS5_IJS1A_SF_EEENS5_IJSF_SC_EEEEEEENS4_39AutoVectorizingCopyWithAssumedAlignmentILi128EEENS4_14SM90_TMA_STOREES23_S25_S25_EEEvvEEEEvNT_6ParamsE) ;  /* 0xffffff7c02687950 */ /* 0x000fea0003c3ffff */
        .weak           $__internal_1_$__cuda_sm10x_tcgen05_guardrail_trap_phase_invalid_during_alloc
        .type           $__internal_1_$__cuda_sm10x_tcgen05_guardrail_trap_phase_invalid_during_alloc,@function
        .size           $__internal_1_$__cuda_sm10x_tcgen05_guardrail_trap_phase_invalid_during_alloc,($__internal_2_$__cuda_sm10x_tcgen05_guardrail_trap_unallocated_columns_being_dealloced - $__internal_1_$__cuda_sm10x_tcgen05_guardrail_trap_phase_invalid_during_alloc)
$__internal_1_$__cuda_sm10x_tcgen05_guardrail_trap_phase_invalid_during_alloc:
[----:B------:R-:W-:Y:S05]  /*8260*/  BPT.TRAP 0x1 ;  /* 0x000000040000795c */ /* 0x000fea0000300000 */
[----:B------:R-:W-:-:S04]  /*8270*/  MOV R5, 0x0 ;  /* 0x0000000000057802 */ /* 0x000fc80000000f00 */
[----:B------:R-:W-:Y:S05]  /*8280*/  RET.REL.NODEC R4 `(_ZN7cutlass13device_kernelINS_4gemm6kernel13GemmUniversalIN4cute5tupleIJiiiiEEENS1_10collective13CollectiveMmaINS1_35MainloopSm100TmaUmmaWarpSpecializedILi4ELi2ELi4ENS5_IJNS4_1CILi2EEENSA_ILi1EEESC_EEEEENS5_IJNSA_ILi64EEENSA_ILi128EEESG_EEENS_12float_e5m2_tENS5_IJlSC_lEEESI_SJ_NS4_8TiledMMAINS4_8MMA_AtomIJNS4_10MMA_TraitsINS4_19SM100_MMA_F8F6F4_SSEJSI_SI_fSF_SG_NS4_17integral_constantINS4_4UMMA5MajorELSQ_0EEESR_NSO_INSP_7ScaleInELSS_0EEEST_EEEEEENS4_6LayoutINS5_IJSC_SC_SC_EEENS5_IJNSA_ILi0EEESY_SY_EEEEENS5_IJNS4_10UnderscoreES11_S11_EEEEENS4_13SM90_TMA_LOADENS4_14ComposedLayoutINS4_7SwizzleILi3ELi4ELi3EEENS4_18smem_ptr_flag_bitsILi8EEENSW_INS5_IJNSA_ILi8EEESG_EEENS5_IJSG_SC_EEEEEEEvNS4_8identityENS4_23SM90_TMA_LOAD_MULTICASTES1E_vS1F_EENS_8epilogue10collective18CollectiveEpilogueINS1I_23Sm100TmaWarpSpecializedILi2ELi2ELi32ELb0ELb0EEEJSH_NS5_IJNSW_ISF_SC_EES1N_EEESI_SJ_SI_SJ_NS1I_6fusion15FusionCallbacksIS1M_NS1P_17LinearCombinationISI_fSI_fLNS_15FloatRoundStyleE2EEESH_S1O_JEEENS4_5SM1004TMEM4LOAD26SM100_TMEM_LOAD_16dp32b32xES14_NS15_INS16_ILi2ELi4ELi3EEES19_NSW_INS5_IJS1A_SF_EEENS5_IJSF_SC_EEEEEEENS4_39AutoVectorizingCopyWithAssumedAlignmentILi128EEENS4_14SM90_TMA_STOREES23_S25_S25_EEEvvEEEEvNT_6ParamsE) ;  /* 0xffffff7c045c7950 */ /* 0x000fea0003c3ffff */
        .weak           $__internal_2_$__cuda_sm10x_tcgen05_guardrail_trap_unallocated_columns_being_dealloced
        .type           $__internal_2_$__cuda_sm10x_tcgen05_guardrail_trap_unallocated_columns_being_dealloced,@function
        .size           $__internal_2_$__cuda_sm10x_tcgen05_guardrail_trap_unallocated_columns_being_dealloced,(.L_x_149 - $__internal_2_$__cuda_sm10x_tcgen05_guardrail_trap_unallocated_columns_being_dealloced)
$__internal_2_$__cuda_sm10x_tcgen05_guardrail_trap_unallocated_columns_being_dealloced:
[----:B------:R-:W-:Y:S05]  /*8290*/  BPT.TRAP 0x1 ;  /* 0x000000040000795c */ /* 0x000fea0000300000 */
[----:B------:R-:W-:-:S04]  /*82a0*/  HFMA2 R3, -RZ, RZ, 0, 0 ;  /* 0x00000000ff037431 */ /* 0x000fc800000001ff */
[----:B------:R-:W-:Y:S05]  /*82b0*/  RET.REL.NODEC R2 `(_ZN7cutlass13device_kernelINS_4gemm6kernel13GemmUniversalIN4cute5tupleIJiiiiEEENS1_10collective13CollectiveMmaINS1_35MainloopSm100TmaUmmaWarpSpecializedILi4ELi2ELi4ENS5_IJNS4_1CILi2EEENSA_ILi1EEESC_EEEEENS5_IJNSA_ILi64EEENSA_ILi128EEESG_EEENS_12float_e5m2_tENS5_IJlSC_lEEESI_SJ_NS4_8TiledMMAINS4_8MMA_AtomIJNS4_10MMA_TraitsINS4_19SM100_MMA_F8F6F4_SSEJSI_SI_fSF_SG_NS4_17integral_constantINS4_4UMMA5MajorELSQ_0EEESR_NSO_INSP_7ScaleInELSS_0EEEST_EEEEEENS4_6LayoutINS5_IJSC_SC_SC_EEENS5_IJNSA_ILi0EEESY_SY_EEEEENS5_IJNS4_10UnderscoreES11_S11_EEEEENS4_13SM90_TMA_LOADENS4_14ComposedLayoutINS4_7SwizzleILi3ELi4ELi3EEENS4_18smem_ptr_flag_bitsILi8EEENSW_INS5_IJNSA_ILi8EEESG_EEENS5_IJSG_SC_EEEEEEEvNS4_8identityENS4_23SM90_TMA_LOAD_MULTICASTES1E_vS1F_EENS_8epilogue10collective18CollectiveEpilogueINS1I_23Sm100TmaWarpSpecializedILi2ELi2ELi32ELb0ELb0EEEJSH_NS5_IJNSW_ISF_SC_EES1N_EEESI_SJ_SI_SJ_NS1I_6fusion15FusionCallbacksIS1M_NS1P_17LinearCombinationISI_fSI_fLNS_15FloatRoundStyleE2EEESH_S1O_JEEENS4_5SM1004TMEM4LOAD26SM100_TMEM_LOAD_16dp32b32xES14_NS15_INS16_ILi2ELi4ELi3EEES19_NSW_INS5_IJS1A_SF_EEENS5_IJSF_SC_EEEEEEENS4_39AutoVectorizingCopyWithAssumedAlignmentILi128EEENS4_14SM90_TMA_STOREES23_S25_S25_EEEvvEEEEvNT_6ParamsE) ;  /* 0xffffff7c02507950 */ /* 0x000fea0003c3ffff */
.L_x_148:
[----:B------:R-:W-:-:S00]  /*82c0*/  BRA `(.L_x_148) ;  /* 0xfffffffc00fc7947 */ /* 0x000fc0000383ffff */
[----:B------:R-:W-:-:S00]  /*82d0*/  NOP ;  /* 0x0000000000007918 */ /* 0x000fc00000000000 */
        /* <DEDUP_REMOVED lines=10> */
.L_x_149:


//--------------------- .nv.global.init           --------------------------
	.section	.nv.global.init,"aw",@progbits
.nv.global.init:
	.type		$str$27,@object
	.size		$str$27,($str$28 - $str$27)
$str$27:
        /*0000*/ 	.byte	0x28, 0x61, 0x64, 0x64, 0x72, 0x65, 0x73, 0x73, 0x20, 0x26, 0x20, 0x6d, 0x61, 0x73, 0x6b, 0x29
        /*0010*/ 	.byte	0x20, 0x3d, 0x3d, 0x20, 0x30, 0x00
	.type		$str$28,@object
	.size		$str$28,($str$26 - $str$28)
$str$28:
        /*0016*/ 	.byte	0x2f, 0x74, 0x6d, 0x70, 0x2f, 0x63, 0x75, 0x74, 0x6c, 0x61, 0x73, 0x73, 0x5f, 0x73, 0x77, 0x65
        /*0026*/ 	.byte	0x65, 0x70, 0x5f, 0x73, 0x72, 0x63, 0x2f, 0x69, 0x6e, 0x63, 0x6c, 0x75, 0x64, 0x65, 0x2f, 0x63
        /*0036*/ 	.byte	0x75, 0x74, 0x65, 0x2f, 0x70, 0x6f, 0x69, 0x6e, 0x74, 0x65, 0x72, 0x5f, 0x66, 0x6c, 0x61, 0x67
        /*0046*/ 	.byte	0x67, 0x65, 0x64, 0x2e, 0x68, 0x70, 0x70, 0x00
	.type		$str$26,@object
	.size		$str$26,($str$25 - $str$26)
$str$26:
        /*004e*/ 	.byte	0x2f, 0x74, 0x6d, 0x70, 0x2f, 0x63, 0x75, 0x74, 0x6c, 0x61, 0x73, 0x73, 0x5f, 0x73, 0x77, 0x65
        /*005e*/ 	.byte	0x65, 0x70, 0x5f, 0x73, 0x72, 0x63, 0x2f, 0x69, 0x6e, 0x63, 0x6c, 0x75, 0x64, 0x65, 0x2f, 0x63
        /*006e*/ 	.byte	0x75, 0x74, 0x65, 0x2f, 0x61, 0x74, 0x6f, 0x6d, 0x2f, 0x63, 0x6f, 0x70, 0x79, 0x5f, 0x74, 0x72
        /*007e*/ 	.byte	0x61, 0x69, 0x74, 0x73, 0x5f, 0x73, 0x6d, 0x31, 0x30, 0x30, 0x2e, 0x68, 0x70, 0x70, 0x00
	.type		$str$25,@object
	.size		$str$25,(__unnamed_1 - $str$25)
$str$25:
        /*008d*/ 	.byte	0x28, 0x28, 0x75, 0x69, 0x6e, 0x74, 0x33, 0x32, 0x5f, 0x74, 0x28, 0x74, 0x68, 0x72, 0x65, 0x61
        /*009d*/ 	.byte	0x64, 0x49, 0x64, 0x78, 0x2e, 0x78, 0x29, 0x20, 0x2f, 0x20, 0x33, 0x32, 0x29, 0x20, 0x25, 0x20
        /*00ad*/ 	.byte	0x34, 0x29, 0x20, 0x3d, 0x3d, 0x20, 0x28, 0x28, 0x28, 0x74, 0x6d, 0x65, 0x6d, 0x5f, 0x61, 0x64
        /*00bd*/ 	.byte	0x64, 0x72, 0x20, 0x3e, 0x3e, 0x20, 0x31, 0x36, 0x29, 0x20, 0x2f, 0x20, 0x33, 0x32, 0x29, 0x20
        /*00cd*/ 	.byte	0x25, 0x20, 0x34, 0x29, 0x00
	.type		__unnamed_1,@object
	.size		__unnamed_1,(__unnamed_2 - __unnamed_1)
__unnamed_1:
        /*00d2*/ 	.byte	0x61, 0x75, 0x74, 0x6f, 0x20, 0x63, 0x75, 0x74, 0x65, 0x3a, 0x3a, 0x61, 0x73, 0x5f, 0x70, 0x6f
        /* <DEDUP_REMOVED lines=24> */
        /*0262*/ 	.byte	0x3c, 0x34, 0x30, 0x39, 0x36, 0x3e, 0x3e, 0x3e, 0x3e, 0x5d, 0x00
	.type		__unnamed_2,@object
	.size		__unnamed_2,(.L_2 - __unnamed_2)
__unnamed_2:
        /* <DEDUP_REMOVED lines=40> */
        /*04ed*/ 	.byte	0x74, 0x65, 0x3a, 0x3a, 0x43, 0x3c, 0x30, 0x3e, 0x3e, 0x3e, 0x3e, 0x5d, 0x00
.L_2:


//--------------------- .nv.shared._ZN7cutlass13device_kernelINS_4gemm6kernel13GemmUniversalIN4cute5tupleIJiiiiEEENS1_10collective13CollectiveMmaINS1_35MainloopSm100TmaUmmaWarpSpecializedILi4ELi2ELi4ENS5_IJNS4_1CILi2EEENSA_ILi1EEESC_EEEEENS5_IJNSA_ILi64EEENSA_ILi128EEESG_EEENS_12float_e5m2_tENS5_IJlSC_lEEESI_SJ_NS4_8TiledMMAINS4_8MMA_AtomIJNS4_10MMA_TraitsINS4_19SM100_MMA_F8F6F4_SSEJSI_SI_fSF_SG_NS4_17integral_constantINS4_4UMMA5MajorELSQ_0EEESR_NSO_INSP_7ScaleInELSS_0EEEST_EEEEEENS4_6LayoutINS5_IJSC_SC_SC_EEENS5_IJNSA_ILi0EEESY_SY_EEEEENS5_IJNS4_10UnderscoreES11_S11_EEEEENS4_13SM90_TMA_LOADENS4_14ComposedLayoutINS4_7SwizzleILi3ELi4ELi3EEENS4_18smem_ptr_flag_bitsILi8EEENSW_INS5_IJNSA_ILi8EEESG_EEENS5_IJSG_SC_EEEEEEEvNS4_8identityENS4_23SM90_TMA_LOAD_MULTICASTES1E_vS1F_EENS_8epilogue10collective18CollectiveEpilogueINS1I_23Sm100TmaWarpSpecializedILi2ELi2ELi32ELb0ELb0EEEJSH_NS5_IJNSW_ISF_SC_EES1N_EEESI_SJ_SI_SJ_NS1I_6fusion15FusionCallbacksIS1M_NS1P_17LinearCombinationISI_fSI_fLNS_15FloatRoundStyleE2EEESH_S1O_JEEENS4_5SM1004TMEM4LOAD26SM100_TMEM_LOAD_16dp32b32xES14_NS15_INS16_ILi2ELi4ELi3EEES19_NSW_INS5_IJS1A_SF_EEENS5_IJSF_SC_EEEEEEENS4_39AutoVectorizingCopyWithAssumedAlignmentILi128EEENS4_14SM90_TMA_STOREES23_S25_S25_EEEvvEEEEvNT_6ParamsE --------------------------
	.section	.nv.shared._ZN7cutlass13device_kernelINS_4gemm6kernel13GemmUniversalIN4cute5tupleIJiiiiEEENS1_10collective13CollectiveMmaINS1_35MainloopSm100TmaUmmaWarpSpecializedILi4ELi2ELi4ENS5_IJNS4_1CILi2EEENSA_ILi1EEESC_EEEEENS5_IJNSA_ILi64EEENSA_ILi128EEESG_EEENS_12float_e5m2_tENS5_IJlSC_lEEESI_SJ_NS4_8TiledMMAINS4_8MMA_AtomIJNS4_10MMA_TraitsINS4_19SM100_MMA_F8F6F4_SSEJSI_SI_fSF_SG_NS4_17integral_constantINS4_4UMMA5MajorELSQ_0EEESR_NSO_INSP_7ScaleInELSS_0EEEST_EEEEEENS4_6LayoutINS5_IJSC_SC_SC_EEENS5_IJNSA_ILi0EEESY_SY_EEEEENS5_IJNS4_10UnderscoreES11_S11_EEEEENS4_13SM90_TMA_LOADENS4_14ComposedLayoutINS4_7SwizzleILi3ELi4ELi3EEENS4_18smem_ptr_flag_bitsILi8EEENSW_INS5_IJNSA_ILi8EEESG_EEENS5_IJSG_SC_EEEEEEEvNS4_8identityENS4_23SM90_TMA_LOAD_MULTICASTES1E_vS1F_EENS_8epilogue10collective18CollectiveEpilogueINS1I_23Sm100TmaWarpSpecializedILi2ELi2ELi32ELb0ELb0EEEJSH_NS5_IJNSW_ISF_SC_EES1N_EEESI_SJ_SI_SJ_NS1I_6fusion15FusionCallbacksIS1M_NS1P_17LinearCombinationISI_fSI_fLNS_15FloatRoundStyleE2EEESH_S1O_JEEENS4_5SM1004TMEM4LOAD26SM100_TMEM_LOAD_16dp32b32xES14_NS15_INS16_ILi2ELi4ELi3EEES19_NSW_INS5_IJS1A_SF_EEENS5_IJSF_SC_EEEEEEENS4_39AutoVectorizingCopyWithAssumedAlignmentILi128EEENS4_14SM90_TMA_STOREES23_S25_S25_EEEvvEEEEvNT_6ParamsE,"aw",@nobits
	.sectionflags	@""
	.align	16
	.zero		1024


//--------------------- .nv.shared.reserved.0     --------------------------
	.section	.nv.shared.reserved.0,"aw",@nobits
	.weak		__nv_reservedSMEM_offset_0_alias
	.size		__nv_reservedSMEM_offset_0_alias, 0, 64
	.other		__nv_reservedSMEM_offset_0_alias,@"STO_CUDA_RESERVED_SHARED STV_DEFAULT"
__nv_reservedSMEM_offset_0_alias:
	.zero		0
.nv.shared.reserved.0:
	.zero		64
	.weak		__nv_reservedSMEM_tcgen05_partition
	.type		__nv_reservedSMEM_tcgen05_partition,@object
	.size		__nv_reservedSMEM_tcgen05_partition,(.L_0 - __nv_reservedSMEM_tcgen05_partition)
__nv_reservedSMEM_tcgen05_partition:
	.zero		32
.L_0:


//--------------------- .nv.global                --------------------------
	.section	.nv.global,"aw",@nobits
.nv.global:
	.type		_ZN40_INTERNAL_544f4e7b_4_k_cu_bfea24be_102304cute1_E,@object
	.size		_ZN40_INTERNAL_544f4e7b_4_k_cu_bfea24be_102304cute1_E,(_ZN40_INTERNAL_544f4e7b_4_k_cu_bfea24be_102304cuda3std3__45__cpo6cbeginE - _ZN40_INTERNAL_544f4e7b_4_k_cu_bfea24be_102304cute1_E)
_ZN40_INTERNAL_544f4e7b_4_k_cu_bfea24be_102304cute1_E:
	.zero		1
	.type		_ZN40_INTERNAL_544f4e7b_4_k_cu_bfea24be_102304cuda3std3__45__cpo6cbeginE,@object
	.size		_ZN40_INTERNAL_544f4e7b_4_k_cu_bfea24be_102304cuda3std3__45__cpo6cbeginE,(_ZN40_INTERNAL_544f4e7b_4_k_cu_bfea24be_102304cuda3std3__48in_placeE - _ZN40_INTERNAL_544f4e7b_4_k_cu_bfea24be_102304cuda3std3__45__cpo6cbeginE)
_ZN40_INTERNAL_544f4e7b_4_k_cu_bfea24be_102304cuda3std3__45__cpo6cbeginE:
	.zero		1
	.type		_ZN40_INTERNAL_544f4e7b_4_k_cu_bfea24be_102304cuda3std3__48in_placeE,@object
	.size		_ZN40_INTERNAL_544f4e7b_4_k_cu_bfea24be_102304cuda3std3__48in_placeE,(_ZN40_INTERNAL_544f4e7b_4_k_cu_bfea24be_102304cuda3std6ranges3__45__cpo9iter_moveE - _ZN40_INTERNAL_544f4e7b_4_k_cu_bfea24be_102304cuda3std3__48in_placeE)
_ZN40_INTERNAL_544f4e7b_4_k_cu_bfea24be_102304cuda3std3__48in_placeE:
	.zero		1
	.type		_ZN40_INTERNAL_544f4e7b_4_k_cu_bfea24be_102304cuda3std6ranges3__45__cpo9iter_moveE,@object
	.size		_ZN40_INTERNAL_544f4e7b_4_k_cu_bfea24be_102304cuda3std6ranges3__45__cpo9iter_moveE,(_ZN40_INTERNAL_544f4e7b_4_k_cu_bfea24be_102304cuda3std3__45__cpo5beginE - _ZN40_INTERNAL_544f4e7b_4_k_cu_bfea24be_102304cuda3std6ranges3__45__cpo9iter_moveE)
_ZN40_INTERNAL_544f4e7b_4_k_cu_bfea24be_102304cuda3std6ranges3__45__cpo9iter_moveE:
	.zero		1
	.type		_ZN40_INTERNAL_544f4e7b_4_k_cu_bfea24be_102304cuda3std3__45__cpo5beginE,@object
	.size		_ZN40_INTERNAL_544f4e7b_4_k_cu_bfea24be_102304cuda3std3__45__cpo5beginE,(_ZN40_INTERNAL_544f4e7b_4_k_cu_bfea24be_102304cuda3std3__442_GLOBAL__N__544f4e7b_4_k_cu_bfea24be_102306ignoreE - _ZN40_INTERNAL_544f4e7b_4_k_cu_bfea24be_102304cuda3std3__45__cpo5beginE)
_ZN40_INTERNAL_544f4e7b_4_k_cu_bfea24be_102304cuda3std3__45__cpo5beginE:
	.zero		1
	.type		_ZN40_INTERNAL_544f4e7b_4_k_cu_bfea24be_102304cuda3std3__442_GLOBAL__N__544f4e7b_4_k_cu_bfea24be_102306ignoreE,@object
	.size		_ZN40_INTERNAL_544f4e7b_4_k_cu_bfea24be_102304cuda3std3__442_GLOBAL__N__544f4e7b_4_k_cu_bfea24be_102306ignoreE,(_ZN40_INTERNAL_544f4e7b_4_k_cu_bfea24be_102304cute7productE - _ZN40_INTERNAL_544f4e7b_4_k_cu_bfea24be_102304cuda3std3__442_GLOBAL__N__544f4e7b_4_k_cu_bfea24be_102306ignoreE)
_ZN40_INTERNAL_544f4e7b_4_k_cu_bfea24be_102304cuda3std3__442_GLOBAL__N__544f4e7b_4_k_cu_bfea24be_102306ignoreE:
	.zero		1
	.type		_ZN40_INTERNAL_544f4e7b_4_k_cu_bfea24be_102304cute7productE,@object
	.size		_ZN40_INTERNAL_544f4e7b_4_k_cu_bfea24be_102304cute7productE,(_ZN40_INTERNAL_544f4e7b_4_k_cu_bfea24be_102304cuda3std3__45__cpo3endE - _ZN40_INTERNAL_544f4e7b_4_k_cu_bfea24be_102304cute7productE)
_ZN40_INTERNAL_544f4e7b_4_k_cu_bfea24be_102304cute7productE:
	.zero		1
	.type		_ZN40_INTERNAL_544f4e7b_4_k_cu_bfea24be_102304cuda3std3__45__cpo3endE,@object
	.size		_ZN40_INTERNAL_544f4e7b_4_k_cu_bfea24be_102304cuda3std3__45__cpo3endE,(_ZN40_INTERNAL_544f4e7b_4_k_cu_bfea24be_102304cuda3std3__419piecewise_constructE - _ZN40_INTERNAL_544f4e7b_4_k_cu_bfea24be_102304cuda3std3__45__cpo3endE)
_ZN40_INTERNAL_544f4e7b_4_k_cu_bfea24be_102304cuda3std3__45__cpo3endE:
	.zero		1
	.type		_ZN40_INTERNAL_544f4e7b_4_k_cu_bfea24be_102304cuda3std3__419piecewise_constructE,@object
	.size		_ZN40_INTERNAL_544f4e7b_4_k_cu_bfea24be_102304cuda3std3__419piecewise_constructE,(_ZN40_INTERNAL_544f4e7b_4_k_cu_bfea24be_102304cuda3std3__45__cpo4cendE - _ZN40_INTERNAL_544f4e7b_4_k_cu_bfea24be_102304cuda3std3__419piecewise_constructE)
_ZN40_INTERNAL_544f4e7b_4_k_cu_bfea24be_102304cuda3std3__419piecewise_constructE:
	.zero		1
	.type		_ZN40_INTERNAL_544f4e7b_4_k_cu_bfea24be_102304cuda3std3__45__cpo4cendE,@object
	.size		_ZN40_INTERNAL_544f4e7b_4_k_cu_bfea24be_102304cuda3std3__45__cpo4cendE,(_ZN40_INTERNAL_544f4e7b_4_k_cu_bfea24be_102304cuda3std6ranges3__45__cpo4swapE - _ZN40_INTERNAL_544f4e7b_4_k_cu_bfea24be_102304cuda3std3__45__cpo4cendE)
_ZN40_INTERNAL_544f4e7b_4_k_cu_bfea24be_102304cuda3std3__45__cpo4cendE:
	.zero		1
	.type		_ZN40_INTERNAL_544f4e7b_4_k_cu_bfea24be_102304cuda3std6ranges3__45__cpo4swapE,@object
	.size		_ZN40_INTERNAL_544f4e7b_4_k_cu_bfea24be_102304cuda3std6ranges3__45__cpo4swapE,(.L_10 - _ZN40_INTERNAL_544f4e7b_4_k_cu_bfea24be_102304cuda3std6ranges3__45__cpo4swapE)
_ZN40_INTERNAL_544f4e7b_4_k_cu_bfea24be_102304cuda3std6ranges3__45__cpo4swapE:
	.zero		1
.L_10:


//--------------------- .nv.constant0._ZN7cutlass13device_kernelINS_4gemm6kernel13GemmUniversalIN4cute5tupleIJiiiiEEENS1_10collective13CollectiveMmaINS1_35MainloopSm100TmaUmmaWarpSpecializedILi4ELi2ELi4ENS5_IJNS4_1CILi2EEENSA_ILi1EEESC_EEEEENS5_IJNSA_ILi64EEENSA_ILi128EEESG_EEENS_12float_e5m2_tENS5_IJlSC_lEEESI_SJ_NS4_8TiledMMAINS4_8MMA_AtomIJNS4_10MMA_TraitsINS4_19SM100_MMA_F8F6F4_SSEJSI_SI_fSF_SG_NS4_17integral_constantINS4_4UMMA5MajorELSQ_0EEESR_NSO_INSP_7ScaleInELSS_0EEEST_EEEEEENS4_6LayoutINS5_IJSC_SC_SC_EEENS5_IJNSA_ILi0EEESY_SY_EEEEENS5_IJNS4_10UnderscoreES11_S11_EEEEENS4_13SM90_TMA_LOADENS4_14ComposedLayoutINS4_7SwizzleILi3ELi4ELi3EEENS4_18smem_ptr_flag_bitsILi8EEENSW_INS5_IJNSA_ILi8EEESG_EEENS5_IJSG_SC_EEEEEEEvNS4_8identityENS4_23SM90_TMA_LOAD_MULTICASTES1E_vS1F_EENS_8epilogue10collective18CollectiveEpilogueINS1I_23Sm100TmaWarpSpecializedILi2ELi2ELi32ELb0ELb0EEEJSH_NS5_IJNSW_ISF_SC_EES1N_EEESI_SJ_SI_SJ_NS1I_6fusion15FusionCallbacksIS1M_NS1P_17LinearCombinationISI_fSI_fLNS_15FloatRoundStyleE2EEESH_S1O_JEEENS4_5SM1004TMEM4LOAD26SM100_TMEM_LOAD_16dp32b32xES14_NS15_INS16_ILi2ELi4ELi3EEES19_NSW_INS5_IJS1A_SF_EEENS5_IJSF_SC_EEEEEEENS4_39AutoVectorizingCopyWithAssumedAlignmentILi128EEENS4_14SM90_TMA_STOREES23_S25_S25_EEEvvEEEEvNT_6ParamsE --------------------------
	.section	.nv.constant0._ZN7cutlass13device_kernelINS_4gemm6kernel13GemmUniversalIN4cute5tupleIJiiiiEEENS1_10collective13CollectiveMmaINS1_35MainloopSm100TmaUmmaWarpSpecializedILi4ELi2ELi4ENS5_IJNS4_1CILi2EEENSA_ILi1EEESC_EEEEENS5_IJNSA_ILi64EEENSA_ILi128EEESG_EEENS_12float_e5m2_tENS5_IJlSC_lEEESI_SJ_NS4_8TiledMMAINS4_8MMA_AtomIJNS4_10MMA_TraitsINS4_19SM100_MMA_F8F6F4_SSEJSI_SI_fSF_SG_NS4_17integral_constantINS4_4UMMA5MajorELSQ_0EEESR_NSO_INSP_7ScaleInELSS_0EEEST_EEEEEENS4_6LayoutINS5_IJSC_SC_SC_EEENS5_IJNSA_ILi0EEESY_SY_EEEEENS5_IJNS4_10UnderscoreES11_S11_EEEEENS4_13SM90_TMA_LOADENS4_14ComposedLayoutINS4_7SwizzleILi3ELi4ELi3EEENS4_18smem_ptr_flag_bitsILi8EEENSW_INS5_IJNSA_ILi8EEESG_EEENS5_IJSG_SC_EEEEEEEvNS4_8identityENS4_23SM90_TMA_LOAD_MULTICASTES1E_vS1F_EENS_8epilogue10collective18CollectiveEpilogueINS1I_23Sm100TmaWarpSpecializedILi2ELi2ELi32ELb0ELb0EEEJSH_NS5_IJNSW_ISF_SC_EES1N_EEESI_SJ_SI_SJ_NS1I_6fusion15FusionCallbacksIS1M_NS1P_17LinearCombinationISI_fSI_fLNS_15FloatRoundStyleE2EEESH_S1O_JEEENS4_5SM1004TMEM4LOAD26SM100_TMEM_LOAD_16dp32b32xES14_NS15_INS16_ILi2ELi4ELi3EEES19_NSW_INS5_IJS1A_SF_EEENS5_IJSF_SC_EEEEEEENS4_39AutoVectorizingCopyWithAssumedAlignmentILi128EEENS4_14SM90_TMA_STOREES23_S25_S25_EEEvvEEEEvNT_6ParamsE,"a",@progbits
	.sectionflags	@""
	.align	4
.nv.constant0._ZN7cutlass13device_kernelINS_4gemm6kernel13GemmUniversalIN4cute5tupleIJiiiiEEENS1_10collective13CollectiveMmaINS1_35MainloopSm100TmaUmmaWarpSpecializedILi4ELi2ELi4ENS5_IJNS4_1CILi2EEENSA_ILi1EEESC_EEEEENS5_IJNSA_ILi64EEENSA_ILi128EEESG_EEENS_12float_e5m2_tENS5_IJlSC_lEEESI_SJ_NS4_8TiledMMAINS4_8MMA_AtomIJNS4_10MMA_TraitsINS4_19SM100_MMA_F8F6F4_SSEJSI_SI_fSF_SG_NS4_17integral_constantINS4_4UMMA5MajorELSQ_0EEESR_NSO_INSP_7ScaleInELSS_0EEEST_EEEEEENS4_6LayoutINS5_IJSC_SC_SC_EEENS5_IJNSA_ILi0EEESY_SY_EEEEENS5_IJNS4_10UnderscoreES11_S11_EEEEENS4_13SM90_TMA_LOADENS4_14ComposedLayoutINS4_7SwizzleILi3ELi4ELi3EEENS4_18smem_ptr_flag_bitsILi8EEENSW_INS5_IJNSA_ILi8EEESG_EEENS5_IJSG_SC_EEEEEEEvNS4_8identityENS4_23SM90_TMA_LOAD_MULTICASTES1E_vS1F_EENS_8epilogue10collective18CollectiveEpilogueINS1I_23Sm100TmaWarpSpecializedILi2ELi2ELi32ELb0ELb0EEEJSH_NS5_IJNSW_ISF_SC_EES1N_EEESI_SJ_SI_SJ_NS1I_6fusion15FusionCallbacksIS1M_NS1P_17LinearCombinationISI_fSI_fLNS_15FloatRoundStyleE2EEESH_S1O_JEEENS4_5SM1004TMEM4LOAD26SM100_TMEM_LOAD_16dp32b32xES14_NS15_INS16_ILi2ELi4ELi3EEES19_NSW_INS5_IJS1A_SF_EEENS5_IJSF_SC_EEEEEEENS4_39AutoVectorizingCopyWithAssumedAlignmentILi128EEENS4_14SM90_TMA_STOREES23_S25_S25_EEEvvEEEEvNT_6ParamsE:
	.zero		2944


//--------------------- SYMBOLS --------------------------

	.type		.nv.reservedSmem.offset0,@object
	.size		.nv.reservedSmem.offset0,0x4
	.type		.nv.reservedSmem.cap,@object
	.size		.nv.reservedSmem.cap,0x4
	.type		__assertfail,@function
